	.headerflags	@"EF_CUDA_TEXMODE_UNIFIED EF_CUDA_64BIT_ADDRESS EF_CUDA_ACCELERATORS EF_CUDA_SM90 EF_CUDA_VIRTUAL_SM(EF_CUDA_SM90)"
	.elftype	@"ET_EXEC"


//--------------------- .nv.info                  --------------------------
	.section	.nv.info,"",@"SHT_CUDA_INFO"
	.align	4


	//----- nvinfo : EIATTR_REGCOUNT
	.align		4
        /*0000*/ 	.byte	0x04, 0x2f
        /*0002*/ 	.short	(.L_3 - .L_2)
	.align		4
.L_2:
        /*0004*/ 	.word	index@(triton_poi_fused__native_batch_norm_legit_no_training_mul_softplus_tanh_9)
        /*0008*/ 	.word	0x00000028


	//----- nvinfo : EIATTR_MIN_STACK_SIZE
	.align		4
.L_3:
        /*000c*/ 	.byte	0x04, 0x12
        /*000e*/ 	.short	(.L_5 - .L_4)
	.align		4
.L_4:
        /*0010*/ 	.word	index@(triton_poi_fused__native_batch_norm_legit_no_training_mul_softplus_tanh_9)
        /*0014*/ 	.word	0x00000000


	//----- nvinfo : EIATTR_FRAME_SIZE
	.align		4
.L_5:
        /*0018*/ 	.byte	0x04, 0x11
        /*001a*/ 	.short	(.L_7 - .L_6)
	.align		4
.L_6:
        /*001c*/ 	.word	index@(triton_poi_fused__native_batch_norm_legit_no_training_mul_softplus_tanh_9)
        /*0020*/ 	.word	0x00000000


	//----- nvinfo : EIATTR_MIN_STACK_SIZE
	.align		4
.L_7:
        /*0024*/ 	.byte	0x04, 0x12
        /*0026*/ 	.short	(.L_9 - .L_8)
	.align		4
.L_8:
        /*0028*/ 	.word	index@(triton_poi_fused__native_batch_norm_legit_no_training_mul_softplus_tanh_9)
        /*002c*/ 	.word	0x00000000
.L_9:


//--------------------- .nv.info.triton_poi_fused__native_batch_norm_legit_no_training_mul_softplus_tanh_9 --------------------------
	.section	.nv.info.triton_poi_fused__native_batch_norm_legit_no_training_mul_softplus_tanh_9,"",@"SHT_CUDA_INFO"
	.sectionflags	@""
	.align	4


	//----- nvinfo : EIATTR_CUDA_API_VERSION
	.align		4
        /*0000*/ 	.byte	0x04, 0x37
        /*0002*/ 	.short	(.L_11 - .L_10)
.L_10:
        /*0004*/ 	.word	0x0000007c


	//----- nvinfo : EIATTR_KPARAM_INFO
	.align		4
.L_11:
        /*0008*/ 	.byte	0x04, 0x17
        /*000a*/ 	.short	(.L_13 - .L_12)
.L_12:
        /*000c*/ 	.word	0x00000000
        /*0010*/ 	.short	0x0007
        /*0012*/ 	.short	0x0034
        /*0014*/ 	.byte	0x00, 0xf0, 0x11, 0x00


	//----- nvinfo : EIATTR_KPARAM_INFO
	.align		4
.L_13:
        /*0018*/ 	.byte	0x04, 0x17
        /*001a*/ 	.short	(.L_15 - .L_14)
.L_14:
        /*001c*/ 	.word	0x00000000
        /*0020*/ 	.short	0x0006
        /*0022*/ 	.short	0x0030
        /*0024*/ 	.byte	0x00, 0xf0, 0x11, 0x00


	//----- nvinfo : EIATTR_KPARAM_INFO
	.align		4
.L_15:
        /*0028*/ 	.byte	0x04, 0x17
        /*002a*/ 	.short	(.L_17 - .L_16)
.L_16:
        /*002c*/ 	.word	0x00000000
        /*0030*/ 	.short	0x0005
        /*0032*/ 	.short	0x0028
        /*0034*/ 	.byte	0x00, 0xf4, 0x21, 0x00


	//----- nvinfo : EIATTR_KPARAM_INFO
	.align		4
.L_17:
        /*0038*/ 	.byte	0x04, 0x17
        /*003a*/ 	.short	(.L_19 - .L_18)
.L_18:
        /*003c*/ 	.word	0x00000000
        /*0040*/ 	.short	0x0004
        /*0042*/ 	.short	0x0020
        /*0044*/ 	.byte	0x00, 0xf4, 0x21, 0x00


	//----- nvinfo : EIATTR_KPARAM_INFO
	.align		4
.L_19:
        /*0048*/ 	.byte	0x04, 0x17
        /*004a*/ 	.short	(.L_21 - .L_20)
.L_20:
        /*004c*/ 	.word	0x00000000
        /*0050*/ 	.short	0x0003
        /*0052*/ 	.short	0x0018
        /*0054*/ 	.byte	0x00, 0xf4, 0x21, 0x00


	//----- nvinfo : EIATTR_KPARAM_INFO
	.align		4
.L_21:
        /*0058*/ 	.byte	0x04, 0x17
        /*005a*/ 	.short	(.L_23 - .L_22)
.L_22:
        /*005c*/ 	.word	0x00000000
        /*0060*/ 	.short	0x0002
        /*0062*/ 	.short	0x0010
        /*0064*/ 	.byte	0x00, 0xf4, 0x21, 0x00


	//----- nvinfo : EIATTR_KPARAM_INFO
	.align		4
.L_23:
        /*0068*/ 	.byte	0x04, 0x17
        /*006a*/ 	.short	(.L_25 - .L_24)
.L_24:
        /*006c*/ 	.word	0x00000000
        /*0070*/ 	.short	0x0001
        /*0072*/ 	.short	0x0008
        /*0074*/ 	.byte	0x00, 0xf4, 0x21, 0x00


	//----- nvinfo : EIATTR_KPARAM_INFO
	.align		4
.L_25:
        /*0078*/ 	.byte	0x04, 0x17
        /*007a*/ 	.short	(.L_27 - .L_26)
.L_26:
        /*007c*/ 	.word	0x00000000
        /*0080*/ 	.short	0x0000
        /*0082*/ 	.short	0x0000
        /*0084*/ 	.byte	0x00, 0xf4, 0x21, 0x00


	//----- nvinfo : EIATTR_SPARSE_MMA_MASK
	.align		4
.L_27:
        /*0088*/ 	.byte	0x03, 0x50
        /*008a*/ 	.short	0x0000


	//----- nvinfo : EIATTR_MAXREG_COUNT
	.align		4
        /*008c*/ 	.byte	0x03, 0x1b
        /*008e*/ 	.short	0x00ff


	//----- nvinfo : EIATTR_EXIT_INSTR_OFFSETS
	.align		4
        /*0090*/ 	.byte	0x04, 0x1c
        /*0092*/ 	.short	(.L_29 - .L_28)


	//   ....[0]....
.L_28:
        /*0094*/ 	.word	0x000027d0


	//   ....[1]....
        /*0098*/ 	.word	0x00002820


	//----- nvinfo : EIATTR_REQNTID
	.align		4
.L_29:
        /*009c*/ 	.byte	0x04, 0x10
        /*009e*/ 	.short	(.L_31 - .L_30)
.L_30:
        /*00a0*/ 	.word	0x00000080
        /*00a4*/ 	.word	0x00000001
        /*00a8*/ 	.word	0x00000001


	//----- nvinfo : EIATTR_CRS_STACK_SIZE
	.align		4
.L_31:
        /*00ac*/ 	.byte	0x04, 0x1e
        /*00ae*/ 	.short	(.L_33 - .L_32)
.L_32:
        /*00b0*/ 	.word	0x00000000


	//----- nvinfo : EIATTR_CBANK_PARAM_SIZE
	.align		4
.L_33:
        /*00b4*/ 	.byte	0x03, 0x19
        /*00b6*/ 	.short	0x0038


	//----- nvinfo : EIATTR_PARAM_CBANK
	.align		4
        /*00b8*/ 	.byte	0x04, 0x0a
        /*00ba*/ 	.short	(.L_35 - .L_34)
	.align		4
.L_34:
        /*00bc*/ 	.word	index@(.nv.constant0.triton_poi_fused__native_batch_norm_legit_no_training_mul_softplus_tanh_9)
        /*00c0*/ 	.short	0x0210
        /*00c2*/ 	.short	0x0038


	//----- nvinfo : EIATTR_SW_WAR
	.align		4
.L_35:
        /*00c4*/ 	.byte	0x04, 0x36
        /*00c6*/ 	.short	(.L_37 - .L_36)
.L_36:
        /*00c8*/ 	.word	0x00000008
.L_37:


//--------------------- .nv.callgraph             --------------------------
	.section	.nv.callgraph,"",@"SHT_CUDA_CALLGRAPH"
	.align	4
	.sectionentsize	8
	.align		4
        /*0000*/ 	.word	0x00000000
	.align		4
        /*0004*/ 	.word	0xffffffff
	.align		4
        /*0008*/ 	.word	0x00000000
	.align		4
        /*000c*/ 	.word	0xfffffffe
	.align		4
        /*0010*/ 	.word	0x00000000
	.align		4
        /*0014*/ 	.word	0xfffffffd
	.align		4
        /*0018*/ 	.word	0x00000000
	.align		4
        /*001c*/ 	.word	0xfffffffc


//--------------------- .nv.constant4             --------------------------
	.section	.nv.constant4,"a",@progbits
	.align	8
	.align		8
.nv.constant4:
        /*0000*/ 	.dword	_$_str
	.align		8
        /*0008*/ 	.dword	_$_str_$_2


//--------------------- .text.triton_poi_fused__native_batch_norm_legit_no_training_mul_softplus_tanh_9 --------------------------
	.section	.text.triton_poi_fused__native_batch_norm_legit_no_training_mul_softplus_tanh_9,"ax",@progbits
	.sectionflags	@"SHF_BARRIERS=1"
	.align	128
        .global         triton_poi_fused__native_batch_norm_legit_no_training_mul_softplus_tanh_9
        .type           triton_poi_fused__native_batch_norm_legit_no_training_mul_softplus_tanh_9,@function
        .size           triton_poi_fused__native_batch_norm_legit_no_training_mul_softplus_tanh_9,(.L_x_41 - triton_poi_fused__native_batch_norm_legit_no_training_mul_softplus_tanh_9)
        .other          triton_poi_fused__native_batch_norm_legit_no_training_mul_softplus_tanh_9,@"STO_CUDA_ENTRY STV_DEFAULT"
triton_poi_fused__native_batch_norm_legit_no_training_mul_softplus_tanh_9:
.text.triton_poi_fused__native_batch_norm_legit_no_training_mul_softplus_tanh_9:
[----:B------:R-:W0:Y:S01]  /*0000*/  LDC R1, c[0x0][0x28] ;  /* 0x00000a00ff017b82 */ /* 0x000e220000000800 */
[----:B------:R-:W1:Y:S07]  /*0010*/  S2R R29, SR_CTAID.X ;  /* 0x00000000001d7919 */ /* 0x000e6e0000002500 */
[----:B------:R-:W2:Y:S01]  /*0020*/  LDC.64 R10, c[0x0][0x220] ;  /* 0x00008800ff0a7b82 */ /* 0x000ea20000000a00 */
[----:B------:R-:W-:Y:S02]  /*0030*/  CS2R R4, SRZ ;  /* 0x0000000000047805 */ /* 0x000fe4000001ff00 */
[----:B------:R-:W-:Y:S01]  /*0040*/  CS2R R6, SRZ ;  /* 0x0000000000067805 */ /* 0x000fe2000001ff00 */
[----:B------:R-:W3:Y:S01]  /*0050*/  S2R R0, SR_TID.X ;  /* 0x0000000000007919 */ /* 0x000ee20000002100 */
[----:B------:R-:W-:Y:S01]  /*0060*/  ULDC.64 UR6, c[0x0][0x208] ;  /* 0x0000820000067ab9 */ /* 0x000fe20000000a00 */
[----:B------:R-:W4:Y:S02]  /*0070*/  S2R R3, SR_CTAID.Y ;  /* 0x0000000000037919 */ /* 0x000f240000002600 */
[----:B------:R-:W5:Y:S08]  /*0080*/  LDC.64 R24, c[0x0][0x210] ;  /* 0x00008400ff187b82 */ /* 0x000f700000000a00 */
[----:B------:R-:W5:Y:S08]  /*0090*/  LDC.64 R16, c[0x0][0x218] ;  /* 0x00008600ff107b82 */ /* 0x000f700000000a00 */
[----:B------:R-:W5:Y:S01]  /*00a0*/  LDC.64 R30, c[0x0][0x228] ;  /* 0x00008a00ff1e7b82 */ /* 0x000f620000000a00 */
[----:B-1----:R-:W-:-:S07]  /*00b0*/  SHF.L.U32 R29, R29, 0x5, RZ ;  /* 0x000000051d1d7819 */ /* 0x002fce00000006ff */
[----:B------:R-:W1:Y:S01]  /*00c0*/  LDC.64 R26, c[0x0][0x230] ;  /* 0x00008c00ff1a7b82 */ /* 0x000e620000000a00 */
[----:B---3--:R-:W-:-:S04]  /*00d0*/  SHF.L.U32 R28, R0, 0x2, RZ ;  /* 0x00000002001c7819 */ /* 0x008fc800000006ff */
[----:B------:R-:W-:-:S04]  /*00e0*/  LOP3.LUT R33, R29, 0x1c, R28, 0xf8, !PT ;  /* 0x0000001c1d217812 */ /* 0x000fc800078ef81c */
[C---:B------:R-:W-:Y:S01]  /*00f0*/  ISETP.GE.AND P0, PT, R33.reuse, 0x40, PT ;  /* 0x000000402100780c */ /* 0x040fe20003f06270 */
[----:B--2---:R-:W-:-:S12]  /*0100*/  IMAD.WIDE R10, R33, 0x4, R10 ;  /* 0x00000004210a7825 */ /* 0x004fd800078e020a */
[----:B------:R2:W3:Y:S01]  /*0110*/  @!P0 LDG.E.EL.128 R4, desc[UR6][R10.64] ;  /* 0x000000060a048981 */ /* 0x0004e2000c2e1d00 */
[----:B------:R-:W-:Y:S02]  /*0120*/  SHF.R.U32.HI R2, RZ, 0x3, R0 ;  /* 0x00000003ff027819 */ /* 0x000fe40000011600 */
[----:B------:R-:W-:Y:S02]  /*0130*/  CS2R R8, SRZ ;  /* 0x0000000000087805 */ /* 0x000fe4000001ff00 */
[----:B----4-:R-:W-:Y:S02]  /*0140*/  SHF.L.U32 R3, R3, 0x5, RZ ;  /* 0x0000000503037819 */ /* 0x010fe400000006ff */
[----:B------:R-:W-:Y:S02]  /*0150*/  CS2R R12, SRZ ;  /* 0x00000000000c7805 */ /* 0x000fe4000001ff00 */
[----:B------:R-:W-:Y:S02]  /*0160*/  SGXT.U32 R2, R2, 0x4 ;  /* 0x000000040202781a */ /* 0x000fe40000000000 */
[----:B------:R-:W-:Y:S01]  /*0170*/  CS2R R14, SRZ ;  /* 0x00000000000e7805 */ /* 0x000fe2000001ff00 */
[----:B0----5:R-:W-:Y:S01]  /*0180*/  IMAD.WIDE R36, R33, 0x4, R16 ;  /* 0x0000000421247825 */ /* 0x021fe200078e0210 */
[----:B------:R-:W-:-:S02]  /*0190*/  LOP3.LUT R0, R3, R2, RZ, 0xfc, !PT ;  /* 0x0000000203007212 */ /* 0x000fc400078efcff */
[----:B--2---:R-:W-:Y:S02]  /*01a0*/  CS2R R10, SRZ ;  /* 0x00000000000a7805 */ /* 0x004fe4000001ff00 */
[----:B------:R-:W2:Y:S01]  /*01b0*/  @!P0 LDG.E.EL.128 R12, desc[UR6][R36.64] ;  /* 0x00000006240c8981 */ /* 0x000ea2000c2e1d00 */
[----:B------:R-:W-:-:S05]  /*01c0*/  LEA R35, R0, R33, 0x6 ;  /* 0x0000002100237211 */ /* 0x000fca00078e30ff */
[----:B------:R-:W-:Y:S01]  /*01d0*/  IMAD.WIDE R34, R35, 0x4, R24 ;  /* 0x0000000423227825 */ /* 0x000fe200078e0218 */
[----:B------:R-:W-:Y:S02]  /*01e0*/  CS2R R16, SRZ ;  /* 0x0000000000107805 */ /* 0x000fe4000001ff00 */
[----:B------:R-:W-:Y:S02]  /*01f0*/  CS2R R18, SRZ ;  /* 0x0000000000127805 */ /* 0x000fe4000001ff00 */
[----:B------:R-:W-:Y:S01]  /*0200*/  CS2R R20, SRZ ;  /* 0x0000000000147805 */ /* 0x000fe2000001ff00 */
[----:B------:R1:W2:Y:S01]  /*0210*/  @!P0 LDG.E.EL.128 R8, desc[UR6][R34.64] ;  /* 0x0000000622088981 */ /* 0x0002a2000c2e1d00 */
[----:B------:R-:W-:Y:S01]  /*0220*/  CS2R R22, SRZ ;  /* 0x0000000000167805 */ /* 0x000fe2000001ff00 */
[----:B------:R-:W-:-:S05]  /*0230*/  IMAD.WIDE R30, R33, 0x4, R30 ;  /* 0x00000004211e7825 */ /* 0x000fca00078e021e */
[----:B------:R0:W4:Y:S01]  /*0240*/  @!P0 LDG.E.EL.128 R16, desc[UR6][R30.64] ;  /* 0x000000061e108981 */ /* 0x000122000c2e1d00 */
[----:B-1----:R-:W-:-:S05]  /*0250*/  IMAD.WIDE R34, R33, 0x4, R26 ;  /* 0x0000000421227825 */ /* 0x002fca00078e021a */
[----:B------:R-:W4:Y:S01]  /*0260*/  @!P0 LDG.E.EL.128 R20, desc[UR6][R34.64] ;  /* 0x0000000622148981 */ /* 0x000f22000c2e1d00 */
[----:B------:R-:W-:-:S04]  /*0270*/  LOP3.LUT R0, R3, 0x10, R2, 0xfe, !PT ;  /* 0x0000001003007812 */ /* 0x000fc800078efe02 */
[----:B------:R-:W-:Y:S02]  /*0280*/  LEA R33, R0, R33, 0x6 ;  /* 0x0000002100217211 */ /* 0x000fe400078e30ff */
[----:B------:R-:W-:-:S03]  /*0290*/  CS2R R26, SRZ ;  /* 0x00000000001a7805 */ /* 0x000fc6000001ff00 */
[----:B------:R-:W-:Y:S01]  /*02a0*/  IMAD.WIDE R32, R33, 0x4, R24 ;  /* 0x0000000421207825 */ /* 0x000fe200078e0218 */
[----:B------:R-:W-:-:S06]  /*02b0*/  CS2R R24, SRZ ;  /* 0x0000000000187805 */ /* 0x000fcc000001ff00 */
[----:B------:R1:W5:Y:S01]  /*02c0*/  @!P0 LDG.E.EL.128 R24, desc[UR6][R32.64] ;  /* 0x0000000620188981 */ /* 0x000362000c2e1d00 */
[----:B------:R-:W-:Y:S01]  /*02d0*/  HFMA2.MMA R0, -RZ, RZ, 1.625, 0 ;  /* 0x3e800000ff007435 */ /* 0x000fe200000001ff */
[----:B---3--:R-:W-:-:S04]  /*02e0*/  FADD R4, R4, 9.9999997473787516356e-06 ;  /* 0x3727c5ac04047421 */ /* 0x008fc80000000000 */
[----:B0-----:R-:W0:Y:S01]  /*02f0*/  MUFU.SQRT R30, R4 ;  /* 0x00000004001e7308 */ /* 0x001e220000002000 */
[----:B------:R-:W-:Y:S01]  /*0300*/  FADD R6, R6, 9.9999997473787516356e-06 ;  /* 0x3727c5ac06067421 */ /* 0x000fe20000000000 */
[C---:B0-----:R-:W-:Y:S02]  /*0310*/  FSETP.GT.AND P1, PT, R30.reuse, 8.50705917302346158658e+37, PT ;  /* 0x7e8000001e00780b */ /* 0x041fe40003f24000 */
[----:B------:R-:W-:Y:S01]  /*0320*/  FSETP.GEU.AND P2, PT, R30, 1.175494350822287508e-38, PT ;  /* 0x008000001e00780b */ /* 0x000fe20003f4e000 */
[----:B------:R-:W-:-:S03]  /*0330*/  FADD R5, R5, 9.9999997473787516356e-06 ;  /* 0x3727c5ac05057421 */ /* 0x000fc60000000000 */
[----:B------:R-:W0:Y:S07]  /*0340*/  MUFU.SQRT R6, R6 ;  /* 0x0000000600067308 */ /* 0x000e2e0000002000 */
[----:B------:R-:W-:Y:S01]  /*0350*/  @P1 FMUL R30, R30, 0.25 ;  /* 0x3e8000001e1e1820 */ /* 0x000fe20000400000 */
[----:B------:R-:W3:Y:S03]  /*0360*/  MUFU.SQRT R5, R5 ;  /* 0x0000000500057308 */ /* 0x000ee60000002000 */
[----:B------:R-:W-:Y:S01]  /*0370*/  @!P2 FMUL R30, R30, 16777216 ;  /* 0x4b8000001e1ea820 */ /* 0x000fe20000400000 */
[----:B------:R-:W-:-:S04]  /*0380*/  FADD R7, R7, 9.9999997473787516356e-06 ;  /* 0x3727c5ac07077421 */ /* 0x000fc80000000000 */
[----:B-1----:R-:W1:Y:S01]  /*0390*/  MUFU.RCP R32, R30 ;  /* 0x0000001e00207308 */ /* 0x002e620000001000 */
[----:B------:R-:W-:-:S07]  /*03a0*/  FSEL R31, R0, 1, P1 ;  /* 0x3f800000001f7808 */ /* 0x000fce0000800000 */
[----:B------:R-:W4:Y:S01]  /*03b0*/  MUFU.SQRT R7, R7 ;  /* 0x0000000700077308 */ /* 0x000f220000002000 */
[----:B------:R-:W-:Y:S01]  /*03c0*/  @!P2 FMUL R31, R31, 16777216 ;  /* 0x4b8000001f1fa820 */ /* 0x000fe20000400000 */
[----:B0-----:R-:W-:Y:S02]  /*03d0*/  FSETP.GT.AND P2, PT, R6, 8.50705917302346158658e+37, PT ;  /* 0x7e8000000600780b */ /* 0x001fe40003f44000 */
[C---:B---3--:R-:W-:Y:S01]  /*03e0*/  FSETP.GT.AND P0, PT, R5.reuse, 8.50705917302346158658e+37, PT ;  /* 0x7e8000000500780b */ /* 0x048fe20003f04000 */
[----:B-1----:R-:W-:Y:S01]  /*03f0*/  FMUL R32, R32, R31 ;  /* 0x0000001f20207220 */ /* 0x002fe20000400000 */
[----:B--2---:R-:W-:Y:S01]  /*0400*/  FADD R31, -R12, R8 ;  /* 0x000000080c1f7221 */ /* 0x004fe20000000100 */
[----:B------:R-:W-:Y:S02]  /*0410*/  FSETP.GEU.AND P4, PT, R6, 1.175494350822287508e-38, PT ;  /* 0x008000000600780b */ /* 0x000fe40003f8e000 */
[----:B------:R-:W-:Y:S01]  /*0420*/  FSETP.GEU.AND P1, PT, R5, 1.175494350822287508e-38, PT ;  /* 0x008000000500780b */ /* 0x000fe20003f2e000 */
[----:B------:R-:W-:Y:S01]  /*0430*/  FMUL R31, R31, R32 ;  /* 0x000000201f1f7220 */ /* 0x000fe20000400000 */
[----:B----4-:R-:W-:-:S03]  /*0440*/  FSETP.GT.AND P3, PT, R7, 8.50705917302346158658e+37, PT ;  /* 0x7e8000000700780b */ /* 0x010fc60003f64000 */
[----:B------:R-:W-:Y:S01]  /*0450*/  FFMA R4, R31, R16, R20 ;  /* 0x000000101f047223 */ /* 0x000fe20000000014 */
[----:B------:R-:W-:Y:S02]  /*0460*/  @P2 FMUL R6, R6, 0.25 ;  /* 0x3e80000006062820 */ /* 0x000fe40000400000 */
[----:B------:R-:W-:Y:S01]  /*0470*/  @P0 FMUL R5, R5, 0.25 ;  /* 0x3e80000005050820 */ /* 0x000fe20000400000 */
[----:B------:R-:W-:Y:S01]  /*0480*/  FSETP.GEU.AND P5, PT, R7, 1.175494350822287508e-38, PT ;  /* 0x008000000700780b */ /* 0x000fe20003fae000 */
[----:B------:R-:W-:Y:S01]  /*0490*/  FMUL R8, R4, 1.4426950216293334961 ;  /* 0x3fb8aa3b04087820 */ /* 0x000fe20000400000 */
[----:B------:R-:W-:Y:S01]  /*04a0*/  @!P4 FMUL R6, R6, 16777216 ;  /* 0x4b8000000606c820 */ /* 0x000fe20000400000 */
[----:B------:R-:W-:Y:S01]  /*04b0*/  FSEL R31, R0, 1, P0 ;  /* 0x3f800000001f7808 */ /* 0x000fe20000000000 */
[----:B------:R-:W-:Y:S02]  /*04c0*/  @!P1 FMUL R5, R5, 16777216 ;  /* 0x4b80000005059820 */ /* 0x000fe40000400000 */
[----:B------:R-:W-:-:S02]  /*04d0*/  FSETP.GEU.AND P0, PT, R8, -126, PT ;  /* 0xc2fc00000800780b */ /* 0x000fc40003f0e000 */
[----:B------:R-:W0:Y:S01]  /*04e0*/  MUFU.RCP R30, R5 ;  /* 0x00000005001e7308 */ /* 0x000e220000001000 */
[----:B------:R-:W-:Y:S01]  /*04f0*/  @P3 FMUL R7, R7, 0.25 ;  /* 0x3e80000007073820 */ /* 0x000fe20000400000 */
[----:B------:R-:W-:-:S06]  /*0500*/  FSEL R33, R0, 1, P2 ;  /* 0x3f80000000217808 */ /* 0x000fcc0001000000 */
[----:B------:R-:W1:Y:S01]  /*0510*/  MUFU.RCP R6, R6 ;  /* 0x0000000600067308 */ /* 0x000e620000001000 */
[----:B------:R-:W-:Y:S01]  /*0520*/  @!P5 FMUL R7, R7, 16777216 ;  /* 0x4b8000000707d820 */ /* 0x000fe20000400000 */
[----:B------:R-:W-:Y:S01]  /*0530*/  @!P1 FMUL R31, R31, 16777216 ;  /* 0x4b8000001f1f9820 */ /* 0x000fe20000400000 */
[----:B------:R-:W-:Y:S01]  /*0540*/  @!P0 FMUL R8, R8, 0.5 ;  /* 0x3f00000008088820 */ /* 0x000fe20000400000 */
[----:B------:R-:W-:-:S04]  /*0550*/  @!P4 FMUL R33, R33, 16777216 ;  /* 0x4b8000002121c820 */ /* 0x000fc80000400000 */
[----:B------:R-:W2:Y:S01]  /*0560*/  MUFU.RCP R7, R7 ;  /* 0x0000000700077308 */ /* 0x000ea20000001000 */
[----:B0-----:R-:W-:Y:S01]  /*0570*/  FMUL R30, R30, R31 ;  /* 0x0000001f1e1e7220 */ /* 0x001fe20000400000 */
[----:B------:R-:W-:Y:S01]  /*0580*/  FADD R10, -R14, R10 ;  /* 0x0000000a0e0a7221 */ /* 0x000fe20000000100 */
[----:B------:R-:W-:Y:S01]  /*0590*/  FADD R9, -R13, R9 ;  /* 0x000000090d097221 */ /* 0x000fe20000000100 */
[----:B-1----:R-:W-:-:S04]  /*05a0*/  FMUL R31, R6, R33 ;  /* 0x00000021061f7220 */ /* 0x002fc80000400000 */
[----:B------:R-:W0:Y:S01]  /*05b0*/  MUFU.EX2 R8, R8 ;  /* 0x0000000800087308 */ /* 0x000e220000000800 */
[----:B------:R-:W-:Y:S01]  /*05c0*/  FSEL R6, R0, 1, P3 ;  /* 0x3f80000000067808 */ /* 0x000fe20001800000 */
[----:B------:R-:W-:Y:S01]  /*05d0*/  FMUL R34, R9, R30 ;  /* 0x0000001e09227220 */ /* 0x000fe20000400000 */
[----:B------:R-:W-:-:S03]  /*05e0*/  FMUL R33, R10, R31 ;  /* 0x0000001f0a217220 */ /* 0x000fc60000400000 */
[----:B------:R-:W-:Y:S01]  /*05f0*/  @!P5 FMUL R6, R6, 16777216 ;  /* 0x4b8000000606d820 */ /* 0x000fe20000400000 */
[----:B-----5:R-:W-:Y:S01]  /*0600*/  FADD R9, -R12, R24 ;  /* 0x000000180c097221 */ /* 0x020fe20000000100 */
[----:B------:R-:W-:Y:S02]  /*0610*/  FADD R11, -R15, R11 ;  /* 0x0000000b0f0b7221 */ /* 0x000fe40000000100 */
[----:B--2---:R-:W-:Y:S01]  /*0620*/  FMUL R24, R7, R6 ;  /* 0x0000000607187220 */ /* 0x004fe20000400000 */
[----:B------:R-:W-:Y:S01]  /*0630*/  FFMA R6, R33, R18, R22 ;  /* 0x0000001221067223 */ /* 0x000fe20000000016 */
[----:B------:R-:W-:Y:S02]  /*0640*/  FFMA R5, R34, R17, R21 ;  /* 0x0000001122057223 */ /* 0x000fe40000000015 */
[----:B------:R-:W-:Y:S01]  /*0650*/  FMUL R12, R11, R24 ;  /* 0x000000180b0c7220 */ /* 0x000fe20000400000 */
[----:B------:R-:W-:Y:S01]  /*0660*/  FMUL R11, R6, 1.4426950216293334961 ;  /* 0x3fb8aa3b060b7820 */ /* 0x000fe20000400000 */
[----:B0-----:R-:W-:Y:S01]  /*0670*/  @!P0 FMUL R8, R8, R8 ;  /* 0x0000000808088220 */ /* 0x001fe20000400000 */
[----:B------:R-:W-:Y:S01]  /*0680*/  FMUL R10, R5, 1.4426950216293334961 ;  /* 0x3fb8aa3b050a7820 */ /* 0x000fe20000400000 */
[----:B------:R-:W-:-:S02]  /*0690*/  FADD R25, -R13, R25 ;  /* 0x000000190d197221 */ /* 0x000fc40000000100 */
[----:B------:R-:W-:Y:S01]  /*06a0*/  FADD.FTZ.RZ R13, R8, 1 ;  /* 0x3f800000080d7421 */ /* 0x000fe2000001c000 */
[----:B------:R-:W-:Y:S01]  /*06b0*/  FSETP.GEU.AND P0, PT, R11, -126, PT ;  /* 0xc2fc00000b00780b */ /* 0x000fe20003f0e000 */
[----:B------:R-:W-:Y:S01]  /*06c0*/  FMUL R33, R9, R32 ;  /* 0x0000002009217220 */ /* 0x000fe20000400000 */
[----:B------:R-:W-:Y:S02]  /*06d0*/  FSETP.GEU.AND P1, PT, R10, -126, PT ;  /* 0xc2fc00000a00780b */ /* 0x000fe40003f2e000 */
[----:B------:R-:W-:Y:S01]  /*06e0*/  IADD3 R9, R13, -0x3f400000, RZ ;  /* 0xc0c000000d097810 */ /* 0x000fe20007ffe0ff */
[----:B------:R-:W-:-:S03]  /*06f0*/  FFMA R16, R33, R16, R20 ;  /* 0x0000001021107223 */ /* 0x000fc60000000014 */
[----:B------:R-:W-:-:S04]  /*0700*/  LOP3.LUT R9, R9, 0xff800000, RZ, 0xc0, !PT ;  /* 0xff80000009097812 */ /* 0x000fc800078ec0ff */
[----:B------:R-:W-:Y:S01]  /*0710*/  IADD3 R33, -R9, 0x40800000, RZ ;  /* 0x4080000009217810 */ /* 0x000fe20007ffe1ff */
[----:B------:R-:W-:Y:S01]  /*0720*/  @!P0 FMUL R11, R11, 0.5 ;  /* 0x3f0000000b0b8820 */ /* 0x000fe20000400000 */
[----:B------:R-:W-:Y:S01]  /*0730*/  IADD3 R20, R8, -R9, RZ ;  /* 0x8000000908147210 */ /* 0x000fe20007ffe0ff */
[----:B------:R-:W-:Y:S02]  /*0740*/  @!P1 FMUL R10, R10, 0.5 ;  /* 0x3f0000000a0a9820 */ /* 0x000fe40000400000 */
[----:B------:R-:W-:Y:S01]  /*0750*/  FFMA.FTZ R33, R33, R0, -1 ;  /* 0xbf80000021217423 */ /* 0x000fe20000010000 */
[----:B------:R-:W-:Y:S01]  /*0760*/  FFMA R7, R12, R19, R23 ;  /* 0x000000130c077223 */ /* 0x000fe20000000017 */
[----:B------:R-:W0:Y:S01]  /*0770*/  MUFU.EX2 R11, R11 ;  /* 0x0000000b000b7308 */ /* 0x000e220000000800 */
[----:B------:R-:W-:Y:S01]  /*0780*/  FADD R27, -R15, R27 ;  /* 0x0000001b0f1b7221 */ /* 0x000fe20000000100 */
[----:B------:R-:W-:Y:S01]  /*0790*/  MOV R12, 0x3d39bf78 ;  /* 0x3d39bf78000c7802 */ /* 0x000fe20000000f00 */
[----:B------:R-:W-:Y:S01]  /*07a0*/  FADD R15, R20, R33 ;  /* 0x00000021140f7221 */ /* 0x000fe20000000000 */
[----:B------:R-:W-:-:S04]  /*07b0*/  FMUL R13, R7, 1.4426950216293334961 ;  /* 0x3fb8aa3b070d7820 */ /* 0x000fc80000400000 */
[----:B------:R-:W1:Y:S01]  /*07c0*/  MUFU.EX2 R10, R10 ;  /* 0x0000000a000a7308 */ /* 0x000e620000000800 */
[----:B------:R-:W-:Y:S01]  /*07d0*/  FFMA.FTZ R20, R15, -R12, 0.10546888411045074463 ;  /* 0x3dd800120f147423 */ /* 0x000fe2000001080c */
[----:B------:R-:W-:Y:S01]  /*07e0*/  FADD R26, -R14, R26 ;  /* 0x0000001a0e1a7221 */ /* 0x000fe20000000100 */
[----:B------:R-:W-:Y:S01]  /*07f0*/  FSETP.GEU.AND P2, PT, R13, -126, PT ;  /* 0xc2fc00000d00780b */ /* 0x000fe20003f4e000 */
[----:B------:R-:W-:Y:S01]  /*0800*/  FMUL R14, R16, 1.4426950216293334961 ;  /* 0x3fb8aa3b100e7820 */ /* 0x000fe20000400000 */
[----:B------:R-:W-:Y:S01]  /*0810*/  FFMA.FTZ R20, R15, R20, -0.13229703903198242188 ;  /* 0xbe0778e00f147423 */ /* 0x000fe20000010014 */
[----:B------:R-:W-:Y:S01]  /*0820*/  FMUL R31, R31, R26 ;  /* 0x0000001a1f1f7220 */ /* 0x000fe20000400000 */
[----:B0-----:R-:W-:Y:S02]  /*0830*/  @!P0 FMUL R11, R11, R11 ;  /* 0x0000000b0b0b8220 */ /* 0x001fe40000400000 */
[----:B------:R-:W-:Y:S01]  /*0840*/  FFMA.FTZ R20, R15, R20, 0.14491446316242218018 ;  /* 0x3e1464750f147423 */ /* 0x000fe20000010014 */
[----:B------:R-:W-:Y:S01]  /*0850*/  FSETP.GEU.AND P3, PT, R14, -126, PT ;  /* 0xc2fc00000e00780b */ /* 0x000fe20003f6e000 */
[----:B------:R-:W-:Y:S01]  /*0860*/  FMUL R30, R25, R30 ;  /* 0x0000001e191e7220 */ /* 0x000fe20000400000 */
[----:B------:R-:W-:Y:S01]  /*0870*/  FFMA R18, R31, R18, R22 ;  /* 0x000000121f127223 */ /* 0x000fe20000000016 */
[----:B------:R-:W-:Y:S01]  /*0880*/  FFMA.FTZ R20, R15, R20, -0.16641564667224884033 ;  /* 0xbe2a68dd0f147423 */ /* 0x000fe20000010014 */
[----:B------:R-:W-:Y:S01]  /*0890*/  FADD.FTZ.RZ R22, R11, 1 ;  /* 0x3f8000000b167421 */ /* 0x000fe2000001c000 */
[----:B-1----:R-:W-:Y:S01]  /*08a0*/  @!P1 FMUL R10, R10, R10 ;  /* 0x0000000a0a0a9220 */ /* 0x002fe20000400000 */
[----:B------:R-:W-:Y:S01]  /*08b0*/  FFMA R17, R30, R17, R21 ;  /* 0x000000111e117223 */ /* 0x000fe20000000015 */
[----:B------:R-:W-:Y:S01]  /*08c0*/  FMUL R24, R24, R27 ;  /* 0x0000001b18187220 */ /* 0x000fe20000400000 */
[----:B------:R-:W-:Y:S01]  /*08d0*/  FFMA.FTZ R20, R15, R20, 0.19988867640495300293 ;  /* 0x3e4caf9e0f147423 */ /* 0x000fe20000010014 */
[----:B------:R-:W-:Y:S01]  /*08e0*/  FADD.FTZ.RZ R21, R10, 1 ;  /* 0x3f8000000a157421 */ /* 0x000fe2000001c000 */
[----:B------:R-:W-:Y:S01]  /*08f0*/  @!P2 FMUL R13, R13, 0.5 ;  /* 0x3f0000000d0da820 */ /* 0x000fe20000400000 */
[----:B------:R-:W-:Y:S01]  /*0900*/  IADD3 R22, R22, -0x3f400000, RZ ;  /* 0xc0c0000016167810 */ /* 0x000fe20007ffe0ff */
[----:B------:R-:W-:Y:S01]  /*0910*/  FFMA R19, R24, R19, R23 ;  /* 0x0000001318137223 */ /* 0x000fe20000000017 */
[----:B------:R-:W-:Y:S01]  /*0920*/  FFMA.FTZ R24, R15, R20, -0.25000196695327758789 ;  /* 0xbe8000420f187423 */ /* 0x000fe20000010014 */
[----:B------:R-:W-:-:S02]  /*0930*/  IADD3 R21, R21, -0x3f400000, RZ ;  /* 0xc0c0000015157810 */ /* 0x000fc40007ffe0ff */
[----:B------:R-:W-:Y:S01]  /*0940*/  LOP3.LUT R20, R22, 0xff800000, RZ, 0xc0, !PT ;  /* 0xff80000016147812 */ /* 0x000fe200078ec0ff */
[----:B------:R-:W0:Y:S01]  /*0950*/  MUFU.EX2 R13, R13 ;  /* 0x0000000d000d7308 */ /* 0x000e220000000800 */
[----:B------:R-:W-:Y:S01]  /*0960*/  @!P3 FMUL R14, R14, 0.5 ;  /* 0x3f0000000e0eb820 */ /* 0x000fe20000400000 */
[----:B------:R-:W-:Y:S02]  /*0970*/  LOP3.LUT R27, R21, 0xff800000, RZ, 0xc0, !PT ;  /* 0xff800000151b7812 */ /* 0x000fe400078ec0ff */
[----:B------:R-:W-:Y:S02]  /*0980*/  IADD3 R31, -R20, 0x40800000, RZ ;  /* 0x40800000141f7810 */ /* 0x000fe40007ffe1ff */
[----:B------:R-:W-:Y:S02]  /*0990*/  IADD3 R23, -R27, 0x40800000, RZ ;  /* 0x408000001b177810 */ /* 0x000fe40007ffe1ff */
[----:B------:R-:W1:Y:S01]  /*09a0*/  MUFU.EX2 R14, R14 ;  /* 0x0000000e000e7308 */ /* 0x000e620000000800 */
[----:B------:R-:W-:Y:S01]  /*09b0*/  IADD3 R25, R11, -R20, RZ ;  /* 0x800000140b197210 */ /* 0x000fe20007ffe0ff */
[-C--:B------:R-:W-:Y:S01]  /*09c0*/  FFMA.FTZ R32, R31, R0.reuse, -1 ;  /* 0xbf8000001f207423 */ /* 0x080fe20000010000 */
[----:B------:R-:W-:Y:S01]  /*09d0*/  IADD3 R21, R10, -R27, RZ ;  /* 0x8000001b0a157210 */ /* 0x000fe20007ffe0ff */
[----:B------:R-:W-:-:S02]  /*09e0*/  FFMA.FTZ R30, R23, R0, -1 ;  /* 0xbf800000171e7423 */ /* 0x000fc40000010000 */
[----:B------:R-:W-:Y:S01]  /*09f0*/  FADD R23, R25, R32 ;  /* 0x0000002019177221 */ /* 0x000fe20000000000 */
[----:B0-----:R-:W-:Y:S01]  /*0a00*/  @!P2 FMUL R13, R13, R13 ;  /* 0x0000000d0d0da220 */ /* 0x001fe20000400000 */
[----:B------:R-:W-:Y:S01]  /*0a10*/  FADD R21, R21, R30 ;  /* 0x0000001e15157221 */ /* 0x000fe20000000000 */
[----:B------:R-:W-:Y:S01]  /*0a20*/  FFMA.FTZ R24, R15, R24, 0.33333510160446166992 ;  /* 0x3eaaaae60f187423 */ /* 0x000fe20000010018 */
[----:B------:R-:W-:Y:S01]  /*0a30*/  FFMA.FTZ R30, R23, -R12, 0.10546888411045074463 ;  /* 0x3dd80012171e7423 */ /* 0x000fe2000001080c */
[----:B------:R-:W-:Y:S02]  /*0a40*/  FADD.FTZ.RZ R22, R13, 1 ;  /* 0x3f8000000d167421 */ /* 0x000fe4000001c000 */
[----:B------:R-:W-:Y:S01]  /*0a50*/  FFMA.FTZ R24, R15, R24, -0.5 ;  /* 0xbf0000000f187423 */ /* 0x000fe20000010018 */
[----:B------:R-:W-:Y:S01]  /*0a60*/  FFMA.FTZ R30, R23, R30, -0.13229703903198242188 ;  /* 0xbe0778e0171e7423 */ /* 0x000fe2000001001e */
[----:B-1----:R-:W-:Y:S01]  /*0a70*/  @!P3 FMUL R14, R14, R14 ;  /* 0x0000000e0e0eb220 */ /* 0x002fe20000400000 */
[----:B------:R-:W-:Y:S01]  /*0a80*/  IADD3 R22, R22, -0x3f400000, RZ ;  /* 0xc0c0000016167810 */ /* 0x000fe20007ffe0ff */
[----:B------:R-:W-:Y:S01]  /*0a90*/  FMUL R26, R15, R24 ;  /* 0x000000180f1a7220 */ /* 0x000fe20000400000 */
[----:B------:R-:W-:Y:S01]  /*0aa0*/  FFMA.FTZ R30, R23, R30, 0.14491446316242218018 ;  /* 0x3e146475171e7423 */ /* 0x000fe2000001001e */
[----:B------:R-:W-:Y:S01]  /*0ab0*/  FMUL R24, R17, 1.4426950216293334961 ;  /* 0x3fb8aa3b11187820 */ /* 0x000fe20000400000 */
[----:B------:R-:W-:Y:S01]  /*0ac0*/  FADD.FTZ.RZ R31, R14, 1 ;  /* 0x3f8000000e1f7421 */ /* 0x000fe2000001c000 */
[----:B------:R-:W-:Y:S01]  /*0ad0*/  LOP3.LUT R22, R22, 0xff800000, RZ, 0xc0, !PT ;  /* 0xff80000016167812 */ /* 0x000fe200078ec0ff */
[----:B------:R-:W-:Y:S01]  /*0ae0*/  FFMA.FTZ R30, R23, R30, -0.16641564667224884033 ;  /* 0xbe2a68dd171e7423 */ /* 0x000fe2000001001e */
[----:B------:R-:W-:Y:S01]  /*0af0*/  FFMA.FTZ R25, R15, R26, R15 ;  /* 0x0000001a0f197223 */ /* 0x000fe2000001000f */
[C---:B------:R-:W-:Y:S01]  /*0b00*/  FSETP.GEU.AND P0, PT, R24.reuse, -126, PT ;  /* 0xc2fc00001800780b */ /* 0x040fe20003f0e000 */
[----:B------:R-:W-:Y:S01]  /*0b10*/  FFMA.FTZ R26, R21, -R12, 0.10546888411045074463 ;  /* 0x3dd80012151a7423 */ /* 0x000fe2000001080c */
[----:B------:R-:W-:Y:S01]  /*0b20*/  IADD3 R31, R31, -0x3f400000, RZ ;  /* 0xc0c000001f1f7810 */ /* 0x000fe20007ffe0ff */
[----:B------:R-:W-:Y:S01]  /*0b30*/  FFMA.FTZ R30, R23, R30, 0.19988867640495300293 ;  /* 0x3e4caf9e171e7423 */ /* 0x000fe2000001001e */
[----:B------:R-:W-:Y:S01]  /*0b40*/  IADD3 R15, -R22, 0x40800000, RZ ;  /* 0x40800000160f7810 */ /* 0x000fe20007ffe1ff */
[----:B------:R-:W-:Y:S01]  /*0b50*/  FFMA.FTZ R26, R21, R26, -0.13229703903198242188 ;  /* 0xbe0778e0151a7423 */ /* 0x000fe2000001001a */
[----:B------:R-:W-:Y:S01]  /*0b60*/  LOP3.LUT R31, R31, 0xff800000, RZ, 0xc0, !PT ;  /* 0xff8000001f1f7812 */ /* 0x000fe200078ec0ff */
[----:B------:R-:W-:Y:S01]  /*0b70*/  FFMA.FTZ R30, R23, R30, -0.25000196695327758789 ;  /* 0xbe800042171e7423 */ /* 0x000fe2000001001e */
[----:B------:R-:W-:Y:S01]  /*0b80*/  IADD3 R33, R13, -R22, RZ ;  /* 0x800000160d217210 */ /* 0x000fe20007ffe0ff */
[----:B------:R-:W-:Y:S01]  /*0b90*/  FFMA.FTZ R32, R15, R0, -1 ;  /* 0xbf8000000f207423 */ /* 0x000fe20000010000 */
[----:B------:R-:W-:Y:S01]  /*0ba0*/  FFMA.FTZ R26, R21, R26, 0.14491446316242218018 ;  /* 0x3e146475151a7423 */ /* 0x000fe2000001001a */
[----:B------:R-:W-:Y:S01]  /*0bb0*/  IADD3 R15, -R31, 0x40800000, RZ ;  /* 0x408000001f0f7810 */ /* 0x000fe20007ffe1ff */
[----:B------:R-:W-:Y:S01]  /*0bc0*/  FFMA.FTZ R30, R23, R30, 0.33333510160446166992 ;  /* 0x3eaaaae6171e7423 */ /* 0x000fe2000001001e */
[----:B------:R-:W-:Y:S01]  /*0bd0*/  FADD R33, R33, R32 ;  /* 0x0000002021217221 */ /* 0x000fe20000000000 */
[----:B------:R-:W-:Y:S01]  /*0be0*/  FFMA.FTZ R26, R21, R26, -0.16641564667224884033 ;  /* 0xbe2a68dd151a7423 */ /* 0x000fe2000001001a */
[----:B------:R-:W-:Y:S01]  /*0bf0*/  @!P0 FMUL R24, R24, 0.5 ;  /* 0x3f00000018188820 */ /* 0x000fe20000400000 */
[----:B------:R-:W-:Y:S01]  /*0c00*/  FFMA.FTZ R32, R15, R0, -1 ;  /* 0xbf8000000f207423 */ /* 0x000fe20000010000 */
[----:B------:R-:W-:Y:S01]  /*0c10*/  FFMA.FTZ R30, R23, R30, -0.5 ;  /* 0xbf000000171e7423 */ /* 0x000fe2000001001e */
[----:B------:R-:W-:Y:S01]  /*0c20*/  IADD3 R15, R14, -R31, RZ ;  /* 0x8000001f0e0f7210 */ /* 0x000fe20007ffe0ff */
[----:B------:R-:W-:-:S02]  /*0c30*/  FFMA.FTZ R26, R21, R26, 0.19988867640495300293 ;  /* 0x3e4caf9e151a7423 */ /* 0x000fc4000001001a */
[----:B------:R-:W-:Y:S01]  /*0c40*/  FMUL R30, R23, R30 ;  /* 0x0000001e171e7220 */ /* 0x000fe20000400000 */
[----:B------:R-:W0:Y:S01]  /*0c50*/  MUFU.EX2 R24, R24 ;  /* 0x0000001800187308 */ /* 0x000e220000000800 */
[----:B------:R-:W-:Y:S01]  /*0c60*/  FADD R15, R15, R32 ;  /* 0x000000200f0f7221 */ /* 0x000fe20000000000 */
[----:B------:R-:W-:Y:S01]  /*0c70*/  FFMA.FTZ R26, R21, R26, -0.25000196695327758789 ;  /* 0xbe800042151a7423 */ /* 0x000fe2000001001a */
[----:B------:R-:W-:Y:S01]  /*0c80*/  FFMA.FTZ R23, R23, R30, R23 ;  /* 0x0000001e17177223 */ /* 0x000fe20000010017 */
[-C--:B------:R-:W-:Y:S01]  /*0c90*/  FFMA.FTZ R30, R33, -R12.reuse, 0.10546888411045074463 ;  /* 0x3dd80012211e7423 */ /* 0x080fe2000001080c */
[----:B------:R-:W-:Y:S01]  /*0ca0*/  FFMA.FTZ R32, R15, -R12, 0.10546888411045074463 ;  /* 0x3dd800120f207423 */ /* 0x000fe2000001080c */
[----:B------:R-:W-:Y:S02]  /*0cb0*/  FFMA.FTZ R26, R21, R26, 0.33333510160446166992 ;  /* 0x3eaaaae6151a7423 */ /* 0x000fe4000001001a */
[----:B------:R-:W-:Y:S01]  /*0cc0*/  FFMA.FTZ R30, R33, R30, -0.13229703903198242188 ;  /* 0xbe0778e0211e7423 */ /* 0x000fe2000001001e */
[----:B------:R-:W-:Y:S01]  /*0cd0*/  FFMA.FTZ R32, R15, R32, -0.13229703903198242188 ;  /* 0xbe0778e00f207423 */ /* 0x000fe20000010020 */
[----:B------:R-:W-:-:S02]  /*0ce0*/  FFMA.FTZ R26, R21, R26, -0.5 ;  /* 0xbf000000151a7423 */ /* 0x000fc4000001001a */
[----:B------:R-:W-:Y:S01]  /*0cf0*/  FFMA.FTZ R30, R33, R30, 0.14491446316242218018 ;  /* 0x3e146475211e7423 */ /* 0x000fe2000001001e */
[----:B------:R-:W-:Y:S01]  /*0d00*/  FFMA.FTZ R32, R15, R32, 0.14491446316242218018 ;  /* 0x3e1464750f207423 */ /* 0x000fe20000010020 */
[----:B------:R-:W-:Y:S01]  /*0d10*/  FMUL R26, R21, R26 ;  /* 0x0000001a151a7220 */ /* 0x000fe20000400000 */
[----:B0-----:R-:W-:Y:S01]  /*0d20*/  @!P0 FMUL R24, R24, R24 ;  /* 0x0000001818188220 */ /* 0x001fe20000400000 */
[----:B------:R-:W-:Y:S01]  /*0d30*/  FFMA.FTZ R30, R33, R30, -0.16641564667224884033 ;  /* 0xbe2a68dd211e7423 */ /* 0x000fe2000001001e */
[----:B------:R-:W-:Y:S01]  /*0d40*/  FFMA.FTZ R32, R15, R32, -0.16641564667224884033 ;  /* 0xbe2a68dd0f207423 */ /* 0x000fe20000010020 */
[----:B------:R-:W-:Y:S01]  /*0d50*/  FFMA.FTZ R26, R21, R26, R21 ;  /* 0x0000001a151a7223 */ /* 0x000fe20000010015 */
[----:B------:R-:W-:Y:S01]  /*0d60*/  FADD.FTZ.RZ R21, R24, 1 ;  /* 0x3f80000018157421 */ /* 0x000fe2000001c000 */
[----:B------:R-:W-:Y:S01]  /*0d70*/  FFMA.FTZ R30, R33, R30, 0.19988867640495300293 ;  /* 0x3e4caf9e211e7423 */ /* 0x000fe2000001001e */
[----:B------:R-:W-:-:S03]  /*0d80*/  FFMA.FTZ R32, R15, R32, 0.19988867640495300293 ;  /* 0x3e4caf9e0f207423 */ /* 0x000fc60000010020 */
[----:B------:R-:W-:Y:S01]  /*0d90*/  IADD3 R21, R21, -0x3f400000, RZ ;  /* 0xc0c0000015157810 */ /* 0x000fe20007ffe0ff */
[----:B------:R-:W-:Y:S01]  /*0da0*/  FFMA.FTZ R30, R33, R30, -0.25000196695327758789 ;  /* 0xbe800042211e7423 */ /* 0x000fe2000001001e */
[----:B------:R-:W-:Y:S02]  /*0db0*/  FFMA.FTZ R32, R15, R32, -0.25000196695327758789 ;  /* 0xbe8000420f207423 */ /* 0x000fe40000010020 */
[----:B------:R-:W-:Y:S01]  /*0dc0*/  LOP3.LUT R21, R21, 0xff800000, RZ, 0xc0, !PT ;  /* 0xff80000015157812 */ /* 0x000fe200078ec0ff */
[----:B------:R-:W-:Y:S01]  /*0dd0*/  FFMA.FTZ R30, R33, R30, 0.33333510160446166992 ;  /* 0x3eaaaae6211e7423 */ /* 0x000fe2000001001e */
[----:B------:R-:W-:Y:S02]  /*0de0*/  FFMA.FTZ R32, R15, R32, 0.33333510160446166992 ;  /* 0x3eaaaae60f207423 */ /* 0x000fe40000010020 */
[----:B------:R-:W-:Y:S01]  /*0df0*/  IADD3 R35, -R21, 0x40800000, RZ ;  /* 0x4080000015237810 */ /* 0x000fe20007ffe1ff */
[----:B------:R-:W-:Y:S01]  /*0e00*/  FFMA.FTZ R30, R33, R30, -0.5 ;  /* 0xbf000000211e7423 */ /* 0x000fe2000001001e */
[----:B------:R-:W-:Y:S01]  /*0e10*/  FFMA.FTZ R32, R15, R32, -0.5 ;  /* 0xbf0000000f207423 */ /* 0x000fe20000010020 */
[----:B------:R-:W-:-:S02]  /*0e20*/  IADD3 R34, R24, -R21, RZ ;  /* 0x8000001518227210 */ /* 0x000fc40007ffe0ff */
[----:B------:R-:W-:Y:S01]  /*0e30*/  FMUL R30, R33, R30 ;  /* 0x0000001e211e7220 */ /* 0x000fe20000400000 */
[----:B------:R-:W-:Y:S01]  /*0e40*/  FFMA.FTZ R35, R35, R0, -1 ;  /* 0xbf80000023237423 */ /* 0x000fe20000010000 */
[----:B------:R-:W-:Y:S02]  /*0e50*/  FMUL R32, R15, R32 ;  /* 0x000000200f207220 */ /* 0x000fe40000400000 */
[----:B------:R-:W-:Y:S01]  /*0e60*/  FFMA.FTZ R33, R33, R30, R33 ;  /* 0x0000001e21217223 */ /* 0x000fe20000010021 */
[----:B------:R-:W-:Y:S01]  /*0e70*/  FADD R35, R34, R35 ;  /* 0x0000002322237221 */ /* 0x000fe20000000000 */
[----:B------:R-:W-:Y:S01]  /*0e80*/  FFMA.FTZ R30, R15, R32, R15 ;  /* 0x000000200f1e7223 */ /* 0x000fe2000001000f */
[----:B------:R-:W-:Y:S02]  /*0e90*/  FMUL R32, R18, 1.4426950216293334961 ;  /* 0x3fb8aa3b12207820 */ /* 0x000fe40000400000 */
[----:B------:R-:W-:-:S03]  /*0ea0*/  FFMA.FTZ R34, R35, -R12, 0.10546888411045074463 ;  /* 0x3dd8001223227423 */ /* 0x000fc6000001080c */
[----:B------:R-:W-:Y:S01]  /*0eb0*/  FSETP.GEU.AND P0, PT, R32, -126, PT ;  /* 0xc2fc00002000780b */ /* 0x000fe20003f0e000 */
[----:B------:R-:W-:-:S04]  /*0ec0*/  FFMA.FTZ R34, R35, R34, -0.13229703903198242188 ;  /* 0xbe0778e023227423 */ /* 0x000fc80000010022 */
[----:B------:R-:W-:-:S04]  /*0ed0*/  FFMA.FTZ R34, R35, R34, 0.14491446316242218018 ;  /* 0x3e14647523227423 */ /* 0x000fc80000010022 */
[----:B------:R-:W-:-:S04]  /*0ee0*/  FFMA.FTZ R34, R35, R34, -0.16641564667224884033 ;  /* 0xbe2a68dd23227423 */ /* 0x000fc80000010022 */
[----:B------:R-:W-:Y:S01]  /*0ef0*/  @!P0 FMUL R32, R32, 0.5 ;  /* 0x3f00000020208820 */ /* 0x000fe20000400000 */
[----:B------:R-:W-:-:S03]  /*0f00*/  FFMA.FTZ R34, R35, R34, 0.19988867640495300293 ;  /* 0x3e4caf9e23227423 */ /* 0x000fc60000010022 */
[----:B------:R-:W0:Y:S01]  /*0f10*/  MUFU.EX2 R15, R32 ;  /* 0x00000020000f7308 */ /* 0x000e220000000800 */
[----:B------:R-:W-:-:S04]  /*0f20*/  FFMA.FTZ R34, R35, R34, -0.25000196695327758789 ;  /* 0xbe80004223227423 */ /* 0x000fc80000010022 */
[----:B------:R-:W-:-:S04]  /*0f30*/  FFMA.FTZ R34, R35, R34, 0.33333510160446166992 ;  /* 0x3eaaaae623227423 */ /* 0x000fc80000010022 */
[----:B------:R-:W-:Y:S01]  /*0f40*/  FFMA.FTZ R36, R35, R34, -0.5 ;  /* 0xbf00000023247423 */ /* 0x000fe20000010022 */
[----:B------:R-:W-:-:S03]  /*0f50*/  I2FP.F32.S32 R34, R27 ;  /* 0x0000001b00227245 */ /* 0x000fc60000201400 */
[----:B------:R-:W-:Y:S01]  /*0f60*/  FMUL R36, R35, R36 ;  /* 0x0000002423247220 */ /* 0x000fe20000400000 */
[----:B0-----:R-:W-:-:S03]  /*0f70*/  @!P0 FMUL R15, R15, R15 ;  /* 0x0000000f0f0f8220 */ /* 0x001fc60000400000 */
[----:B------:R-:W-:Y:S01]  /*0f80*/  FFMA.FTZ R27, R35, R36, R35 ;  /* 0x00000024231b7223 */ /* 0x000fe20000010023 */
[----:B------:R-:W-:Y:S01]  /*0f90*/  FMUL R35, R34, 1.1920928955078125e-07 ;  /* 0x3400000022237820 */ /* 0x000fe20000400000 */
[----:B------:R-:W-:Y:S01]  /*0fa0*/  FADD.FTZ.RZ R34, R15, 1 ;  /* 0x3f8000000f227421 */ /* 0x000fe2000001c000 */
[----:B------:R-:W-:-:S04]  /*0fb0*/  I2FP.F32.S32 R22, R22 ;  /* 0x0000001600167245 */ /* 0x000fc80000201400 */
[----:B------:R-:W-:Y:S01]  /*0fc0*/  IADD3 R32, R34, -0x3f400000, RZ ;  /* 0xc0c0000022207810 */ /* 0x000fe20007ffe0ff */
[----:B------:R-:W-:-:S03]  /*0fd0*/  FMUL R22, R22, 1.1920928955078125e-07 ;  /* 0x3400000016167820 */ /* 0x000fc60000400000 */
[----:B------:R-:W-:Y:S01]  /*0fe0*/  LOP3.LUT R32, R32, 0xff800000, RZ, 0xc0, !PT ;  /* 0xff80000020207812 */ /* 0x000fe200078ec0ff */
[----:B------:R-:W-:-:S03]  /*0ff0*/  FFMA.FTZ R22, R22, 0.69314718246459960938, R33 ;  /* 0x3f31721816167823 */ /* 0x000fc60000010021 */
[----:B------:R-:W-:Y:S01]  /*1000*/  IADD3 R33, -R32, 0x40800000, RZ ;  /* 0x4080000020217810 */ /* 0x000fe20007ffe1ff */
[----:B------:R-:W-:Y:S01]  /*1010*/  FFMA.FTZ R26, R35, 0.69314718246459960938, R26 ;  /* 0x3f317218231a7823 */ /* 0x000fe2000001001a */
[----:B------:R-:W-:-:S03]  /*1020*/  IADD3 R35, R15, -R32, RZ ;  /* 0x800000200f237210 */ /* 0x000fc60007ffe0ff */
[----:B------:R-:W-:Y:S01]  /*1030*/  FFMA.FTZ R34, R33, R0, -1 ;  /* 0xbf80000021227423 */ /* 0x000fe20000010000 */
[----:B------:R-:W-:-:S03]  /*1040*/  FMUL R37, R19, 1.4426950216293334961 ;  /* 0x3fb8aa3b13257820 */ /* 0x000fc60000400000 */
[----:B------:R-:W-:Y:S02]  /*1050*/  FADD R35, R35, R34 ;  /* 0x0000002223237221 */ /* 0x000fe40000000000 */
[----:B------:R-:W-:Y:S02]  /*1060*/  FSETP.GEU.AND P0, PT, R37, -126, PT ;  /* 0xc2fc00002500780b */ /* 0x000fe40003f0e000 */
[----:B------:R-:W-:-:S04]  /*1070*/  FFMA.FTZ R34, R35, -R12, 0.10546888411045074463 ;  /* 0x3dd8001223227423 */ /* 0x000fc8000001080c */
[----:B------:R-:W-:-:S04]  /*1080*/  FFMA.FTZ R34, R35, R34, -0.13229703903198242188 ;  /* 0xbe0778e023227423 */ /* 0x000fc80000010022 */
[----:B------:R-:W-:-:S04]  /*1090*/  FFMA.FTZ R34, R35, R34, 0.14491446316242218018 ;  /* 0x3e14647523227423 */ /* 0x000fc80000010022 */
[----:B------:R-:W-:Y:S01]  /*10a0*/  FFMA.FTZ R34, R35, R34, -0.16641564667224884033 ;  /* 0xbe2a68dd23227423 */ /* 0x000fe20000010022 */
[----:B------:R-:W-:-:S03]  /*10b0*/  @!P0 FMUL R37, R37, 0.5 ;  /* 0x3f00000025258820 */ /* 0x000fc60000400000 */
[C---:B------:R-:W-:Y:S01]  /*10c0*/  FFMA.FTZ R34, R35.reuse, R34, 0.19988867640495300293 ;  /* 0x3e4caf9e23227423 */ /* 0x040fe20000010022 */
[----:B------:R-:W0:Y:S03]  /*10d0*/  MUFU.EX2 R33, R37 ;  /* 0x0000002500217308 */ /* 0x000e260000000800 */
[----:B------:R-:W-:-:S04]  /*10e0*/  FFMA.FTZ R34, R35, R34, -0.25000196695327758789 ;  /* 0xbe80004223227423 */ /* 0x000fc80000010022 */
[----:B------:R-:W-:-:S04]  /*10f0*/  FFMA.FTZ R34, R35, R34, 0.33333510160446166992 ;  /* 0x3eaaaae623227423 */ /* 0x000fc80000010022 */
[----:B------:R-:W-:-:S04]  /*1100*/  FFMA.FTZ R34, R35, R34, -0.5 ;  /* 0xbf00000023227423 */ /* 0x000fc80000010022 */
[----:B------:R-:W-:Y:S01]  /*1110*/  FMUL R34, R35, R34 ;  /* 0x0000002223227220 */ /* 0x000fe20000400000 */
[----:B0-----:R-:W-:-:S03]  /*1120*/  @!P0 FMUL R33, R33, R33 ;  /* 0x0000002121218220 */ /* 0x001fc60000400000 */
[----:B------:R-:W-:Y:S01]  /*1130*/  FFMA.FTZ R34, R35, R34, R35 ;  /* 0x0000002223227223 */ /* 0x000fe20000010023 */
[----:B------:R-:W-:-:S05]  /*1140*/  FADD.FTZ.RZ R35, R33, 1 ;  /* 0x3f80000021237421 */ /* 0x000fca000001c000 */
[----:B------:R-:W-:-:S04]  /*1150*/  IADD3 R35, R35, -0x3f400000, RZ ;  /* 0xc0c0000023237810 */ /* 0x000fc80007ffe0ff */
[----:B------:R-:W-:-:S04]  /*1160*/  LOP3.LUT R36, R35, 0xff800000, RZ, 0xc0, !PT ;  /* 0xff80000023247812 */ /* 0x000fc800078ec0ff */
[----:B------:R-:W-:-:S05]  /*1170*/  IADD3 R35, -R36, 0x40800000, RZ ;  /* 0x4080000024237810 */ /* 0x000fca0007ffe1ff */
[----:B------:R-:W-:Y:S01]  /*1180*/  FFMA.FTZ R0, R35, R0, -1 ;  /* 0xbf80000023007423 */ /* 0x000fe20000010000 */
[----:B------:R-:W-:-:S05]  /*1190*/  IADD3 R35, R33, -R36, RZ ;  /* 0x8000002421237210 */ /* 0x000fca0007ffe0ff */
[----:B------:R-:W-:-:S04]  /*11a0*/  FADD R35, R35, R0 ;  /* 0x0000000023237221 */ /* 0x000fc80000000000 */
[----:B------:R-:W-:-:S04]  /*11b0*/  FFMA.FTZ R12, R35, -R12, 0.10546888411045074463 ;  /* 0x3dd80012230c7423 */ /* 0x000fc8000001080c */
[----:B------:R-:W-:-:S04]  /*11c0*/  FFMA.FTZ R12, R35, R12, -0.13229703903198242188 ;  /* 0xbe0778e0230c7423 */ /* 0x000fc8000001000c */
[----:B------:R-:W-:-:S04]  /*11d0*/  FFMA.FTZ R12, R35, R12, 0.14491446316242218018 ;  /* 0x3e146475230c7423 */ /* 0x000fc8000001000c */
[----:B------:R-:W-:-:S04]  /*11e0*/  FFMA.FTZ R12, R35, R12, -0.16641564667224884033 ;  /* 0xbe2a68dd230c7423 */ /* 0x000fc8000001000c */
[----:B------:R-:W-:Y:S01]  /*11f0*/  FFMA.FTZ R12, R35, R12, 0.19988867640495300293 ;  /* 0x3e4caf9e230c7423 */ /* 0x000fe2000001000c */
[----:B------:R-:W-:-:S03]  /*1200*/  ISETP.GE.U32.AND P0, PT, R8, 0x7f800000, PT ;  /* 0x7f8000000800780c */ /* 0x000fc60003f06070 */
[----:B------:R-:W-:-:S04]  /*1210*/  FFMA.FTZ R12, R35, R12, -0.25000196695327758789 ;  /* 0xbe800042230c7423 */ /* 0x000fc8000001000c */
[C---:B------:R-:W-:Y:S01]  /*1220*/  FFMA.FTZ R12, R35.reuse, R12, 0.33333510160446166992 ;  /* 0x3eaaaae6230c7423 */ /* 0x040fe2000001000c */
[----:B------:R-:W-:Y:S02]  /*1230*/  I2FP.F32.S32 R31, R31 ;  /* 0x0000001f001f7245 */ /* 0x000fe40000201400 */
[----:B------:R-:W-:Y:S01]  /*1240*/  I2FP.F32.S32 R9, R9 ;  /* 0x0000000900097245 */ /* 0x000fe20000201400 */
[----:B------:R-:W-:Y:S01]  /*1250*/  FFMA.FTZ R12, R35, R12, -0.5 ;  /* 0xbf000000230c7423 */ /* 0x000fe2000001000c */
[----:B------:R-:W-:Y:S01]  /*1260*/  BSSY B0, `(.L_x_0) ;  /* 0x000000e000007945 */ /* 0x000fe20003800000 */
[----:B------:R-:W-:Y:S02]  /*1270*/  FMUL R31, R31, 1.1920928955078125e-07 ;  /* 0x340000001f1f7820 */ /* 0x000fe40000400000 */
[----:B------:R-:W-:Y:S01]  /*1280*/  FMUL R0, R35, R12 ;  /* 0x0000000c23007220 */ /* 0x000fe20000400000 */
[----:B------:R-:W-:Y:S01]  /*1290*/  FMUL R12, R9, 1.1920928955078125e-07 ;  /* 0x34000000090c7820 */ /* 0x000fe20000400000 */
[----:B------:R-:W-:Y:S01]  /*12a0*/  ISETP.GE.U32.AND P1, PT, R10, 0x7f800000, PT ;  /* 0x7f8000000a00780c */ /* 0x000fe20003f26070 */
[----:B------:R-:W-:Y:S01]  /*12b0*/  FFMA.FTZ R9, R31, 0.69314718246459960938, R30 ;  /* 0x3f3172181f097823 */ /* 0x000fe2000001001e */
[----:B------:R-:W-:Y:S01]  /*12c0*/  FFMA.FTZ R0, R35, R0, R35 ;  /* 0x0000000023007223 */ /* 0x000fe20000010023 */
[----:B------:R-:W-:Y:S01]  /*12d0*/  FFMA.FTZ R25, R12, 0.69314718246459960938, R25 ;  /* 0x3f3172180c197823 */ /* 0x000fe20000010019 */
[----:B------:R-:W-:Y:S09]  /*12e0*/  @!P0 BRA `(.L_x_1) ;  /* 0x0000000000148947 */ /* 0x000ff20003800000 */
[----:B------:R-:W-:-:S13]  /*12f0*/  ISETP.GE.AND P0, PT, R8, -0x407fffff, PT ;  /* 0xbf8000010800780c */ /* 0x000fda0003f06270 */
[----:B------:R-:W-:-:S05]  /*1300*/  @P0 MOV R31, 0x7f800000 ;  /* 0x7f800000001f0802 */ /* 0x000fca0000000f00 */
[C---:B------:R-:W-:Y:S01]  /*1310*/  @P0 FFMA.FTZ R25, R8.reuse, R31, +INF ;  /* 0x7f80000008190423 */ /* 0x040fe2000001001f */
[----:B------:R-:W-:-:S04]  /*1320*/  FSETP.NEU.AND P0, PT, R8, RZ, PT ;  /* 0x000000ff0800720b */ /* 0x000fc80003f0d000 */
[----:B------:R-:W-:-:S09]  /*1330*/  FSEL R25, R25, -RZ, P0 ;  /* 0x800000ff19197208 */ /* 0x000fd20000000000 */
.L_x_1:
[----:B------:R-:W-:Y:S05]  /*1340*/  BSYNC B0 ;  /* 0x0000000000007941 */ /* 0x000fea0003800000 */
.L_x_0:
[----:B------:R-:W-:Y:S04]  /*1350*/  BSSY B0, `(.L_x_2) ;  /* 0x0000007000007945 */ /* 0x000fe80003800000 */
[----:B------:R-:W-:Y:S05]  /*1360*/  @!P1 BRA `(.L_x_3) ;  /* 0x0000000000149947 */ /* 0x000fea0003800000 */
[----:B------:R-:W-:-:S13]  /*1370*/  ISETP.GE.AND P0, PT, R10, -0x407fffff, PT ;  /* 0xbf8000010a00780c */ /* 0x000fda0003f06270 */
[----:B------:R-:W-:-:S05]  /*1380*/  @P0 MOV R31, 0x7f800000 ;  /* 0x7f800000001f0802 */ /* 0x000fca0000000f00 */
[C---:B------:R-:W-:Y:S01]  /*1390*/  @P0 FFMA.FTZ R26, R10.reuse, R31, +INF ;  /* 0x7f8000000a1a0423 */ /* 0x040fe2000001001f */
[----:B------:R-:W-:-:S04]  /*13a0*/  FSETP.NEU.AND P0, PT, R10, RZ, PT ;  /* 0x000000ff0a00720b */ /* 0x000fc80003f0d000 */
[----:B------:R-:W-:-:S09]  /*13b0*/  FSEL R26, R26, -RZ, P0 ;  /* 0x800000ff1a1a7208 */ /* 0x000fd20000000000 */
.L_x_3:
[----:B------:R-:W-:Y:S05]  /*13c0*/  BSYNC B0 ;  /* 0x0000000000007941 */ /* 0x000fea0003800000 */
.L_x_2:
[----:B------:R-:W-:Y:S01]  /*13d0*/  ISETP.GE.U32.AND P6, PT, R11, 0x7f800000, PT ;  /* 0x7f8000000b00780c */ /* 0x000fe20003fc6070 */
[----:B------:R-:W-:Y:S01]  /*13e0*/  BSSY B0, `(.L_x_4) ;  /* 0x0000019000007945 */ /* 0x000fe20003800000 */
[----:B------:R-:W-:Y:S02]  /*13f0*/  I2FP.F32.S32 R21, R21 ;  /* 0x0000001500157245 */ /* 0x000fe40000201400 */
[----:B------:R-:W-:Y:S02]  /*1400*/  I2FP.F32.S32 R32, R32 ;  /* 0x0000002000207245 */ /* 0x000fe40000201400 */
[----:B------:R-:W-:Y:S01]  /*1410*/  I2FP.F32.S32 R36, R36 ;  /* 0x0000002400247245 */ /* 0x000fe20000201400 */
[----:B------:R-:W-:Y:S01]  /*1420*/  FMUL R10, R21, 1.1920928955078125e-07 ;  /* 0x34000000150a7820 */ /* 0x000fe20000400000 */
[----:B------:R-:W-:Y:S01]  /*1430*/  I2FP.F32.S32 R20, R20 ;  /* 0x0000001400147245 */ /* 0x000fe20000201400 */
[----:B------:R-:W-:Y:S01]  /*1440*/  FMUL R21, R32, 1.1920928955078125e-07 ;  /* 0x3400000020157820 */ /* 0x000fe20000400000 */
[----:B------:R-:W-:Y:S01]  /*1450*/  FSETP.GT.AND P0, PT, R4, 20, PT ;  /* 0x41a000000400780b */ /* 0x000fe20003f04000 */
[----:B------:R-:W-:Y:S01]  /*1460*/  FMUL R31, R36, 1.1920928955078125e-07 ;  /* 0x34000000241f7820 */ /* 0x000fe20000400000 */
[----:B------:R-:W-:Y:S01]  /*1470*/  ISETP.GE.U32.AND P1, PT, R13, 0x7f800000, PT ;  /* 0x7f8000000d00780c */ /* 0x000fe20003f26070 */
[----:B------:R-:W-:Y:S01]  /*1480*/  FMUL R20, R20, 1.1920928955078125e-07 ;  /* 0x3400000014147820 */ /* 0x000fe20000400000 */
[----:B------:R-:W-:Y:S01]  /*1490*/  ISETP.GE.U32.AND P2, PT, R14, 0x7f800000, PT ;  /* 0x7f8000000e00780c */ /* 0x000fe20003f46070 */
[----:B------:R-:W-:Y:S01]  /*14a0*/  FFMA.FTZ R10, R10, 0.69314718246459960938, R27 ;  /* 0x3f3172180a0a7823 */ /* 0x000fe2000001001b */
[----:B------:R-:W-:Y:S01]  /*14b0*/  ISETP.GE.U32.AND P3, PT, R24, 0x7f800000, PT ;  /* 0x7f8000001800780c */ /* 0x000fe20003f66070 */
[----:B------:R-:W-:Y:S01]  /*14c0*/  FFMA.FTZ R21, R21, 0.69314718246459960938, R34 ;  /* 0x3f31721815157823 */ /* 0x000fe20000010022 */
[----:B------:R-:W-:Y:S01]  /*14d0*/  ISETP.GE.U32.AND P4, PT, R15, 0x7f800000, PT ;  /* 0x7f8000000f00780c */ /* 0x000fe20003f86070 */
[----:B------:R-:W-:Y:S01]  /*14e0*/  FFMA.FTZ R8, R31, 0.69314718246459960938, R0 ;  /* 0x3f3172181f087823 */ /* 0x000fe20000010000 */
[----:B------:R-:W-:Y:S01]  /*14f0*/  ISETP.GE.U32.AND P5, PT, R33, 0x7f800000, PT ;  /* 0x7f8000002100780c */ /* 0x000fe20003fa6070 */
[----:B------:R-:W-:Y:S01]  /*1500*/  FFMA.FTZ R23, R20, 0.69314718246459960938, R23 ;  /* 0x3f31721814177823 */ /* 0x000fe20000010017 */
[----:B------:R-:W-:Y:S11]  /*1510*/  @!P6 BRA `(.L_x_5) ;  /* 0x000000000014e947 */ /* 0x000ff60003800000 */
[----:B------:R-:W-:-:S13]  /*1520*/  ISETP.GE.AND P6, PT, R11, -0x407fffff, PT ;  /* 0xbf8000010b00780c */ /* 0x000fda0003fc6270 */
[----:B------:R-:W-:-:S05]  /*1530*/  @P6 MOV R0, 0x7f800000 ;  /* 0x7f80000000006802 */ /* 0x000fca0000000f00 */
[C---:B------:R-:W-:Y:S01]  /*1540*/  @P6 FFMA.FTZ R23, R11.reuse, R0, +INF ;  /* 0x7f8000000b176423 */ /* 0x040fe20000010000 */
[----:B------:R-:W-:-:S04]  /*1550*/  FSETP.NEU.AND P6, PT, R11, RZ, PT ;  /* 0x000000ff0b00720b */ /* 0x000fc80003fcd000 */
[----:B------:R-:W-:-:S09]  /*1560*/  FSEL R23, R23, -RZ, P6 ;  /* 0x800000ff17177208 */ /* 0x000fd20003000000 */
.L_x_5:
[----:B------:R-:W-:Y:S05]  /*1570*/  BSYNC B0 ;  /* 0x0000000000007941 */ /* 0x000fea0003800000 */
.L_x_4:
[----:B------:R-:W-:Y:S04]  /*1580*/  BSSY B0, `(.L_x_6) ;  /* 0x0000007000007945 */ /* 0x000fe80003800000 */
[----:B------:R-:W-:Y:S05]  /*1590*/  @!P1 BRA `(.L_x_7) ;  /* 0x0000000000149947 */ /* 0x000fea0003800000 */
[C---:B------:R-:W-:Y:S02]  /*15a0*/  ISETP.GE.AND P1, PT, R13.reuse, -0x407fffff, PT ;  /* 0xbf8000010d00780c */ /* 0x040fe40003f26270 */
[----:B------:R-:W-:-:S11]  /*15b0*/  FSETP.NEU.AND P6, PT, R13, RZ, PT ;  /* 0x000000ff0d00720b */ /* 0x000fd60003fcd000 */
[----:B------:R-:W-:-:S05]  /*15c0*/  @P1 MOV R0, 0x7f800000 ;  /* 0x7f80000000001802 */ /* 0x000fca0000000f00 */
[----:B------:R-:W-:-:S05]  /*15d0*/  @P1 FFMA.FTZ R22, R13, R0, +INF ;  /* 0x7f8000000d161423 */ /* 0x000fca0000010000 */
[----:B------:R-:W-:-:S07]  /*15e0*/  FSEL R22, R22, -RZ, P6 ;  /* 0x800000ff16167208 */ /* 0x000fce0003000000 */
.L_x_7:
[----:B------:R-:W-:Y:S05]  /*15f0*/  BSYNC B0 ;  /* 0x0000000000007941 */ /* 0x000fea0003800000 */
.L_x_6:
[----:B------:R-:W-:Y:S04]  /*1600*/  BSSY B0, `(.L_x_8) ;  /* 0x0000007000007945 */ /* 0x000fe80003800000 */
[----:B------:R-:W-:Y:S05]  /*1610*/  @!P2 BRA `(.L_x_9) ;  /* 0x000000000014a947 */ /* 0x000fea0003800000 */
[C---:B------:R-:W-:Y:S02]  /*1620*/  ISETP.GE.AND P1, PT, R14.reuse, -0x407fffff, PT ;  /* 0xbf8000010e00780c */ /* 0x040fe40003f26270 */
[----:B------:R-:W-:-:S11]  /*1630*/  FSETP.NEU.AND P2, PT, R14, RZ, PT ;  /* 0x000000ff0e00720b */ /* 0x000fd60003f4d000 */
[----:B------:R-:W-:-:S05]  /*1640*/  @P1 MOV R11, 0x7f800000 ;  /* 0x7f800000000b1802 */ /* 0x000fca0000000f00 */
[----:B------:R-:W-:-:S05]  /*1650*/  @P1 FFMA.FTZ R9, R14, R11, +INF ;  /* 0x7f8000000e091423 */ /* 0x000fca000001000b */
[----:B------:R-:W-:-:S07]  /*1660*/  FSEL R9, R9, -RZ, P2 ;  /* 0x800000ff09097208 */ /* 0x000fce0001000000 */
.L_x_9:
[----:B------:R-:W-:Y:S05]  /*1670*/  BSYNC B0 ;  /* 0x0000000000007941 */ /* 0x000fea0003800000 */
.L_x_8:
[----:B------:R-:W-:Y:S04]  /*1680*/  BSSY B0, `(.L_x_10) ;  /* 0x0000007000007945 */ /* 0x000fe80003800000 */
[----:B------:R-:W-:Y:S05]  /*1690*/  @!P3 BRA `(.L_x_11) ;  /* 0x000000000014b947 */ /* 0x000fea0003800000 */
[C---:B------:R-:W-:Y:S02]  /*16a0*/  ISETP.GE.AND P1, PT, R24.reuse, -0x407fffff, PT ;  /* 0xbf8000011800780c */ /* 0x040fe40003f26270 */
[----:B------:R-:W-:-:S11]  /*16b0*/  FSETP.NEU.AND P2, PT, R24, RZ, PT ;  /* 0x000000ff1800720b */ /* 0x000fd60003f4d000 */
[----:B------:R-:W-:-:S05]  /*16c0*/  @P1 MOV R11, 0x7f800000 ;  /* 0x7f800000000b1802 */ /* 0x000fca0000000f00 */
[----:B------:R-:W-:-:S05]  /*16d0*/  @P1 FFMA.FTZ R10, R24, R11, +INF ;  /* 0x7f800000180a1423 */ /* 0x000fca000001000b */
[----:B------:R-:W-:-:S07]  /*16e0*/  FSEL R10, R10, -RZ, P2 ;  /* 0x800000ff0a0a7208 */ /* 0x000fce0001000000 */
.L_x_11:
[----:B------:R-:W-:Y:S05]  /*16f0*/  BSYNC B0 ;  /* 0x0000000000007941 */ /* 0x000fea0003800000 */
.L_x_10:
[----:B------:R-:W-:Y:S04]  /*1700*/  BSSY B0, `(.L_x_12) ;  /* 0x0000007000007945 */ /* 0x000fe80003800000 */
[----:B------:R-:W-:Y:S05]  /*1710*/  @!P4 BRA `(.L_x_13) ;  /* 0x000000000014c947 */ /* 0x000fea0003800000 */
[C---:B------:R-:W-:Y:S02]  /*1720*/  ISETP.GE.AND P1, PT, R15.reuse, -0x407fffff, PT ;  /* 0xbf8000010f00780c */ /* 0x040fe40003f26270 */
[----:B------:R-:W-:-:S11]  /*1730*/  FSETP.NEU.AND P2, PT, R15, RZ, PT ;  /* 0x000000ff0f00720b */ /* 0x000fd60003f4d000 */
[----:B------:R-:W-:-:S05]  /*1740*/  @P1 MOV R0, 0x7f800000 ;  /* 0x7f80000000001802 */ /* 0x000fca0000000f00 */
[----:B------:R-:W-:-:S05]  /*1750*/  @P1 FFMA.FTZ R21, R15, R0, +INF ;  /* 0x7f8000000f151423 */ /* 0x000fca0000010000 */
[----:B------:R-:W-:-:S07]  /*1760*/  FSEL R21, R21, -RZ, P2 ;  /* 0x800000ff15157208 */ /* 0x000fce0001000000 */
.L_x_13:
[----:B------:R-:W-:Y:S05]  /*1770*/  BSYNC B0 ;  /* 0x0000000000007941 */ /* 0x000fea0003800000 */
.L_x_12:
[----:B------:R-:W-:Y:S04]  /*1780*/  BSSY B0, `(.L_x_14) ;  /* 0x0000007000007945 */ /* 0x000fe80003800000 */
[----:B------:R-:W-:Y:S05]  /*1790*/  @!P5 BRA `(.L_x_15) ;  /* 0x000000000014d947 */ /* 0x000fea0003800000 */
[C---:B------:R-:W-:Y:S02]  /*17a0*/  ISETP.GE.AND P1, PT, R33.reuse, -0x407fffff, PT ;  /* 0xbf8000012100780c */ /* 0x040fe40003f26270 */
[----:B------:R-:W-:-:S11]  /*17b0*/  FSETP.NEU.AND P2, PT, R33, RZ, PT ;  /* 0x000000ff2100720b */ /* 0x000fd60003f4d000 */
[----:B------:R-:W-:-:S05]  /*17c0*/  @P1 MOV R0, 0x7f800000 ;  /* 0x7f80000000001802 */ /* 0x000fca0000000f00 */
[----:B------:R-:W-:-:S05]  /*17d0*/  @P1 FFMA.FTZ R8, R33, R0, +INF ;  /* 0x7f80000021081423 */ /* 0x000fca0000010000 */
[----:B------:R-:W-:-:S07]  /*17e0*/  FSEL R8, R8, -RZ, P2 ;  /* 0x800000ff08087208 */ /* 0x000fce0001000000 */
.L_x_15:
[----:B------:R-:W-:Y:S05]  /*17f0*/  BSYNC B0 ;  /* 0x0000000000007941 */ /* 0x000fea0003800000 */
.L_x_14:
[----:B------:R-:W-:Y:S01]  /*1800*/  FSEL R25, R4, R25, P0 ;  /* 0x0000001904197208 */ /* 0x000fe20000000000 */
[----:B------:R-:W-:Y:S01]  /*1810*/  BSSY B0, `(.L_x_16) ;  /* 0x0000018000007945 */ /* 0x000fe20003800000 */
[----:B------:R-:W-:Y:S02]  /*1820*/  FSETP.GT.AND P0, PT, R5, 20, PT ;  /* 0x41a000000500780b */ /* 0x000fe40003f04000 */
[----:B------:R-:W-:Y:S01]  /*1830*/  FSETP.GT.AND P2, PT, R6, 20, PT ;  /* 0x41a000000600780b */ /* 0x000fe20003f44000 */
[----:B------:R-:W-:Y:S01]  /*1840*/  FADD.FTZ R13, |R25|, -RZ ;  /* 0x800000ff190d7221 */ /* 0x000fe20000010200 */
[----:B------:R-:W-:-:S04]  /*1850*/  FSEL R26, R5, R26, P0 ;  /* 0x0000001a051a7208 */ /* 0x000fc80000000000 */
[----:B------:R-:W-:-:S13]  /*1860*/  FSETP.GE.AND P1, PT, R13, 0.60000002384185791016, PT ;  /* 0x3f19999a0d00780b */ /* 0x000fda0003f26000 */
[----:B------:R-:W-:Y:S05]  /*1870*/  @!P1 BRA `(.L_x_17) ;  /* 0x0000000000289947 */ /* 0x000fea0003800000 */
[C---:B------:R-:W-:Y:S01]  /*1880*/  FMUL R0, R13.reuse, 2.8853900432586669922 ;  /* 0x4038aa3b0d007820 */ /* 0x040fe20000400000 */
[----:B------:R-:W-:Y:S01]  /*1890*/  HFMA2.MMA R11, -RZ, RZ, 1.875, 0 ;  /* 0x3f800000ff0b7435 */ /* 0x000fe200000001ff */
[----:B------:R-:W-:-:S04]  /*18a0*/  FSETP.GE.AND P0, PT, R13, 9.010913848876953125, PT ;  /* 0x41102cb40d00780b */ /* 0x000fc80003f06000 */
[----:B------:R-:W0:Y:S02]  /*18b0*/  MUFU.EX2 R0, R0 ;  /* 0x0000000000007308 */ /* 0x000e240000000800 */
[----:B0-----:R-:W-:-:S06]  /*18c0*/  FADD R12, R0, 1 ;  /* 0x3f800000000c7421 */ /* 0x001fcc0000000000 */
[----:B------:R-:W0:Y:S02]  /*18d0*/  MUFU.RCP R12, R12 ;  /* 0x0000000c000c7308 */ /* 0x000e240000001000 */
[----:B0-----:R-:W-:-:S05]  /*18e0*/  FFMA.FTZ R11, R12, -2, R11 ;  /* 0xc00000000c0b7823 */ /* 0x001fca000001000b */
[----:B------:R-:W-:-:S04]  /*18f0*/  FSEL R11, R11, 1, !P0 ;  /* 0x3f8000000b0b7808 */ /* 0x000fc80004000000 */
[----:B------:R-:W-:Y:S01]  /*1900*/  LOP3.LUT R11, R11, 0x80000000, R25, 0xf8, !PT ;  /* 0x800000000b0b7812 */ /* 0x000fe200078ef819 */
[----:B------:R-:W-:Y:S06]  /*1910*/  BRA `(.L_x_18) ;  /* 0x00000000001c7947 */ /* 0x000fec0003800000 */
.L_x_17:
[----:B------:R-:W-:Y:S01]  /*1920*/  MOV R0, 0x3c80f082 ;  /* 0x3c80f08200007802 */ /* 0x000fe20000000f00 */
[----:B------:R-:W-:-:S04]  /*1930*/  FMUL R11, R25, R25 ;  /* 0x00000019190b7220 */ /* 0x000fc80000400000 */
[----:B------:R-:W-:-:S04]  /*1940*/  FFMA.FTZ R0, R11, R0, -0.052303962409496307373 ;  /* 0xbd563cae0b007423 */ /* 0x000fc80000010000 */
[----:B------:R-:W-:-:S04]  /*1950*/  FFMA.FTZ R0, R11, R0, 0.1331529766321182251 ;  /* 0x3e0859410b007423 */ /* 0x000fc80000010000 */
[----:B------:R-:W-:-:S04]  /*1960*/  FFMA.FTZ R0, R11, R0, -0.33332768082618713379 ;  /* 0xbeaaa9ed0b007423 */ /* 0x000fc80000010000 */
[----:B------:R-:W-:-:S04]  /*1970*/  FFMA.FTZ R0, R11, R0, RZ ;  /* 0x000000000b007223 */ /* 0x000fc800000100ff */
[----:B------:R-:W-:-:S07]  /*1980*/  FFMA.FTZ R11, R25, R0, R25 ;  /* 0x00000000190b7223 */ /* 0x000fce0000010019 */
.L_x_18:
[----:B------:R-:W-:Y:S05]  /*1990*/  BSYNC B0 ;  /* 0x0000000000007941 */ /* 0x000fea0003800000 */
.L_x_16:
[----:B------:R-:W-:Y:S01]  /*19a0*/  FADD.FTZ R14, |R26|, -RZ ;  /* 0x800000ff1a0e7221 */ /* 0x000fe20000010200 */
[----:B------:R-:W-:Y:S01]  /*19b0*/  BSSY B0, `(.L_x_19) ;  /* 0x0000016000007945 */ /* 0x000fe20003800000 */
[----:B------:R-:W-:Y:S02]  /*19c0*/  FSETP.GT.AND P1, PT, R7, 20, PT ;  /* 0x41a000000700780b */ /* 0x000fe40003f24000 */
[----:B------:R-:W-:Y:S02]  /*19d0*/  FSEL R23, R6, R23, P2 ;  /* 0x0000001706177208 */ /* 0x000fe40001000000 */
        /* <DEDUP_REMOVED lines=12> */
.L_x_20:
[----:B------:R-:W-:Y:S01]  /*1aa0*/  MOV R0, 0x3c80f082 ;  /* 0x3c80f08200007802 */ /* 0x000fe20000000f00 */
[----:B------:R-:W-:-:S04]  /*1ab0*/  FMUL R13, R26, R26 ;  /* 0x0000001a1a0d7220 */ /* 0x000fc80000400000 */
[----:B------:R-:W-:-:S04]  /*1ac0*/  FFMA.FTZ R0, R13, R0, -0.052303962409496307373 ;  /* 0xbd563cae0d007423 */ /* 0x000fc80000010000 */
[----:B------:R-:W-:-:S04]  /*1ad0*/  FFMA.FTZ R0, R13, R0, 0.1331529766321182251 ;  /* 0x3e0859410d007423 */ /* 0x000fc80000010000 */
[----:B------:R-:W-:-:S04]  /*1ae0*/  FFMA.FTZ R0, R13, R0, -0.33332768082618713379 ;  /* 0xbeaaa9ed0d007423 */ /* 0x000fc80000010000 */
[----:B------:R-:W-:-:S04]  /*1af0*/  FFMA.FTZ R13, R13, R0, RZ ;  /* 0x000000000d0d7223 */ /* 0x000fc800000100ff */
[----:B------:R-:W-:-:S07]  /*1b00*/  FFMA.FTZ R26, R26, R13, R26 ;  /* 0x0000000d1a1a7223 */ /* 0x000fce000001001a */
.L_x_21:
[----:B------:R-:W-:Y:S05]  /*1b10*/  BSYNC B0 ;  /* 0x0000000000007941 */ /* 0x000fea0003800000 */
.L_x_19:
        /* <DEDUP_REMOVED lines=16> */
.L_x_23:
[----:B------:R-:W-:Y:S01]  /*1c20*/  MOV R0, 0x3c80f082 ;  /* 0x3c80f08200007802 */ /* 0x000fe20000000f00 */
[----:B------:R-:W-:-:S04]  /*1c30*/  FMUL R13, R23, R23 ;  /* 0x00000017170d7220 */ /* 0x000fc80000400000 */
[----:B------:R-:W-:-:S04]  /*1c40*/  FFMA.FTZ R0, R13, R0, -0.052303962409496307373 ;  /* 0xbd563cae0d007423 */ /* 0x000fc80000010000 */
[----:B------:R-:W-:-:S04]  /*1c50*/  FFMA.FTZ R0, R13, R0, 0.1331529766321182251 ;  /* 0x3e0859410d007423 */ /* 0x000fc80000010000 */
[----:B------:R-:W-:-:S04]  /*1c60*/  FFMA.FTZ R0, R13, R0, -0.33332768082618713379 ;  /* 0xbeaaa9ed0d007423 */ /* 0x000fc80000010000 */
[----:B------:R-:W-:-:S04]  /*1c70*/  FFMA.FTZ R0, R13, R0, RZ ;  /* 0x000000000d007223 */ /* 0x000fc800000100ff */
[----:B------:R-:W-:-:S07]  /*1c80*/  FFMA.FTZ R23, R23, R0, R23 ;  /* 0x0000000017177223 */ /* 0x000fce0000010017 */
.L_x_24:
[----:B------:R-:W-:Y:S05]  /*1c90*/  BSYNC B0 ;  /* 0x0000000000007941 */ /* 0x000fea0003800000 */
.L_x_22:
        /* <DEDUP_REMOVED lines=16> */
.L_x_26:
[----:B------:R-:W-:Y:S01]  /*1da0*/  MOV R0, 0x3c80f082 ;  /* 0x3c80f08200007802 */ /* 0x000fe20000000f00 */
[----:B------:R-:W-:-:S04]  /*1db0*/  FMUL R13, R22, R22 ;  /* 0x00000016160d7220 */ /* 0x000fc80000400000 */
[----:B------:R-:W-:-:S04]  /*1dc0*/  FFMA.FTZ R0, R13, R0, -0.052303962409496307373 ;  /* 0xbd563cae0d007423 */ /* 0x000fc80000010000 */
[----:B------:R-:W-:-:S04]  /*1dd0*/  FFMA.FTZ R0, R13, R0, 0.1331529766321182251 ;  /* 0x3e0859410d007423 */ /* 0x000fc80000010000 */
[----:B------:R-:W-:-:S04]  /*1de0*/  FFMA.FTZ R0, R13, R0, -0.33332768082618713379 ;  /* 0xbeaaa9ed0d007423 */ /* 0x000fc80000010000 */
[----:B------:R-:W-:-:S04]  /*1df0*/  FFMA.FTZ R13, R13, R0, RZ ;  /* 0x000000000d0d7223 */ /* 0x000fc800000100ff */
[----:B------:R-:W-:-:S07]  /*1e00*/  FFMA.FTZ R22, R22, R13, R22 ;  /* 0x0000000d16167223 */ /* 0x000fce0000010016 */
.L_x_27:
[----:B------:R-:W-:Y:S05]  /*1e10*/  BSYNC B0 ;  /* 0x0000000000007941 */ /* 0x000fea0003800000 */
.L_x_25:
        /* <DEDUP_REMOVED lines=16> */
.L_x_29:
[----:B------:R-:W-:Y:S01]  /*1f20*/  MOV R0, 0x3c80f082 ;  /* 0x3c80f08200007802 */ /* 0x000fe20000000f00 */
[----:B------:R-:W-:-:S04]  /*1f30*/  FMUL R13, R9, R9 ;  /* 0x00000009090d7220 */ /* 0x000fc80000400000 */
[----:B------:R-:W-:-:S04]  /*1f40*/  FFMA.FTZ R0, R13, R0, -0.052303962409496307373 ;  /* 0xbd563cae0d007423 */ /* 0x000fc80000010000 */
[----:B------:R-:W-:-:S04]  /*1f50*/  FFMA.FTZ R0, R13, R0, 0.1331529766321182251 ;  /* 0x3e0859410d007423 */ /* 0x000fc80000010000 */
[----:B------:R-:W-:-:S04]  /*1f60*/  FFMA.FTZ R0, R13, R0, -0.33332768082618713379 ;  /* 0xbeaaa9ed0d007423 */ /* 0x000fc80000010000 */
[----:B------:R-:W-:-:S04]  /*1f70*/  FFMA.FTZ R0, R13, R0, RZ ;  /* 0x000000000d007223 */ /* 0x000fc800000100ff */
[----:B------:R-:W-:-:S07]  /*1f80*/  FFMA.FTZ R9, R9, R0, R9 ;  /* 0x0000000009097223 */ /* 0x000fce0000010009 */
.L_x_30:
[----:B------:R-:W-:Y:S05]  /*1f90*/  BSYNC B0 ;  /* 0x0000000000007941 */ /* 0x000fea0003800000 */
.L_x_28:
        /* <DEDUP_REMOVED lines=16> */
.L_x_32:
[----:B------:R-:W-:Y:S01]  /*20a0*/  MOV R0, 0x3c80f082 ;  /* 0x3c80f08200007802 */ /* 0x000fe20000000f00 */
[----:B------:R-:W-:-:S04]  /*20b0*/  FMUL R13, R10, R10 ;  /* 0x0000000a0a0d7220 */ /* 0x000fc80000400000 */
[----:B------:R-:W-:-:S04]  /*20c0*/  FFMA.FTZ R0, R13, R0, -0.052303962409496307373 ;  /* 0xbd563cae0d007423 */ /* 0x000fc80000010000 */
[----:B------:R-:W-:-:S04]  /*20d0*/  FFMA.FTZ R0, R13, R0, 0.1331529766321182251 ;  /* 0x3e0859410d007423 */ /* 0x000fc80000010000 */
[----:B------:R-:W-:-:S04]  /*20e0*/  FFMA.FTZ R0, R13, R0, -0.33332768082618713379 ;  /* 0xbeaaa9ed0d007423 */ /* 0x000fc80000010000 */
[----:B------:R-:W-:-:S04]  /*20f0*/  FFMA.FTZ R13, R13, R0, RZ ;  /* 0x000000000d0d7223 */ /* 0x000fc800000100ff */
[----:B------:R-:W-:-:S07]  /*2100*/  FFMA.FTZ R10, R10, R13, R10 ;  /* 0x0000000d0a0a7223 */ /* 0x000fce000001000a */
.L_x_33:
[----:B------:R-:W-:Y:S05]  /*2110*/  BSYNC B0 ;  /* 0x0000000000007941 */ /* 0x000fea0003800000 */
.L_x_31:
[----:B------:R-:W-:Y:S01]  /*2120*/  FADD.FTZ R14, |R21|, -RZ ;  /* 0x800000ff150e7221 */ /* 0x000fe20000010200 */
[----:B------:R-:W-:Y:S01]  /*2130*/  BSSY B0, `(.L_x_34) ;  /* 0x0000015000007945 */ /* 0x000fe20003800000 */
[----:B------:R-:W-:-:S03]  /*2140*/  FSEL R8, R19, R8, P1 ;  /* 0x0000000813087208 */ /* 0x000fc60000800000 */
        /* <DEDUP_REMOVED lines=12> */
.L_x_35:
[----:B------:R-:W-:Y:S01]  /*2210*/  MOV R0, 0x3c80f082 ;  /* 0x3c80f08200007802 */ /* 0x000fe20000000f00 */
[----:B------:R-:W-:-:S04]  /*2220*/  FMUL R13, R21, R21 ;  /* 0x00000015150d7220 */ /* 0x000fc80000400000 */
[----:B------:R-:W-:-:S04]  /*2230*/  FFMA.FTZ R0, R13, R0, -0.052303962409496307373 ;  /* 0xbd563cae0d007423 */ /* 0x000fc80000010000 */
[----:B------:R-:W-:-:S04]  /*2240*/  FFMA.FTZ R0, R13, R0, 0.1331529766321182251 ;  /* 0x3e0859410d007423 */ /* 0x000fc80000010000 */
[----:B------:R-:W-:-:S04]  /*2250*/  FFMA.FTZ R0, R13, R0, -0.33332768082618713379 ;  /* 0xbeaaa9ed0d007423 */ /* 0x000fc80000010000 */
[----:B------:R-:W-:-:S04]  /*2260*/  FFMA.FTZ R0, R13, R0, RZ ;  /* 0x000000000d007223 */ /* 0x000fc800000100ff */
[----:B------:R-:W-:-:S07]  /*2270*/  FFMA.FTZ R21, R21, R0, R21 ;  /* 0x0000000015157223 */ /* 0x000fce0000010015 */
.L_x_36:
[----:B------:R-:W-:Y:S05]  /*2280*/  BSYNC B0 ;  /* 0x0000000000007941 */ /* 0x000fea0003800000 */
.L_x_34:
[----:B------:R-:W-:Y:S01]  /*2290*/  FADD.FTZ R14, |R8|, -RZ ;  /* 0x800000ff080e7221 */ /* 0x000fe20000010200 */
[----:B------:R-:W-:Y:S04]  /*22a0*/  BSSY B0, `(.L_x_37) ;  /* 0x0000014000007945 */ /* 0x000fe80003800000 */
        /* <DEDUP_REMOVED lines=12> */
.L_x_38:
[----:B------:R-:W-:Y:S01]  /*2370*/  MOV R0, 0x3c80f082 ;  /* 0x3c80f08200007802 */ /* 0x000fe20000000f00 */
[----:B------:R-:W-:-:S04]  /*2380*/  FMUL R13, R8, R8 ;  /* 0x00000008080d7220 */ /* 0x000fc80000400000 */
[----:B------:R-:W-:-:S04]  /*2390*/  FFMA.FTZ R0, R13, R0, -0.052303962409496307373 ;  /* 0xbd563cae0d007423 */ /* 0x000fc80000010000 */
[----:B------:R-:W-:-:S04]  /*23a0*/  FFMA.FTZ R0, R13, R0, 0.1331529766321182251 ;  /* 0x3e0859410d007423 */ /* 0x000fc80000010000 */
[----:B------:R-:W-:-:S04]  /*23b0*/  FFMA.FTZ R0, R13, R0, -0.33332768082618713379 ;  /* 0xbeaaa9ed0d007423 */ /* 0x000fc80000010000 */
[----:B------:R-:W-:-:S04]  /*23c0*/  FFMA.FTZ R13, R13, R0, RZ ;  /* 0x000000000d0d7223 */ /* 0x000fc800000100ff */
[----:B------:R-:W-:-:S07]  /*23d0*/  FFMA.FTZ R8, R8, R13, R8 ;  /* 0x0000000d08087223 */ /* 0x000fce0000010008 */
.L_x_39:
[----:B------:R-:W-:Y:S05]  /*23e0*/  BSYNC B0 ;  /* 0x0000000000007941 */ /* 0x000fea0003800000 */
.L_x_37:
[----:B------:R-:W0:Y:S01]  /*23f0*/  S2R R0, SR_TID.X ;  /* 0x0000000000007919 */ /* 0x000e220000002100 */
[----:B------:R-:W1:Y:S01]  /*2400*/  S2UR UR5, SR_CgaCtaId ;  /* 0x00000000000579c3 */ /* 0x000e620000008800 */
[----:B------:R-:W-:Y:S01]  /*2410*/  FMUL R26, R5, R26 ;  /* 0x0000001a051a7220 */ /* 0x000fe20000400000 */
[----:B------:R-:W-:Y:S01]  /*2420*/  FMUL R11, R4, R11 ;  /* 0x0000000b040b7220 */ /* 0x000fe20000400000 */
[----:B------:R-:W-:Y:S01]  /*2430*/  FMUL R22, R7, R22 ;  /* 0x0000001607167220 */ /* 0x000fe20000400000 */
[----:B------:R-:W-:Y:S01]  /*2440*/  UMOV UR4, 0x400 ;  /* 0x0000040000047882 */ /* 0x000fe20000000000 */
[----:B------:R-:W-:Y:S01]  /*2450*/  FMUL R16, R16, R9 ;  /* 0x0000000910107220 */ /* 0x000fe20000400000 */
[----:B------:R-:W-:Y:S01]  /*2460*/  FMUL R23, R6, R23 ;  /* 0x0000001706177220 */ /* 0x000fe20000400000 */
[----:B------:R-:W-:Y:S01]  /*2470*/  FMUL R17, R17, R10 ;  /* 0x0000000a11117220 */ /* 0x000fe20000400000 */
[----:B------:R-:W-:Y:S01]  /*2480*/  FMUL R21, R18, R21 ;  /* 0x0000001512157220 */ /* 0x000fe20000400000 */
[----:B------:R-:W-:Y:S01]  /*2490*/  FMUL R19, R19, R8 ;  /* 0x0000000813137220 */ /* 0x000fe20000400000 */
[----:B------:R-:W-:-:S02]  /*24a0*/  SHF.R.U32.HI R6, RZ, 0x3, R28 ;  /* 0x00000003ff067819 */ /* 0x000fc4000001161c */
[----:B------:R-:W-:-:S04]  /*24b0*/  LOP3.LUT R3, R3, 0x1c, R28, 0xf8, !PT ;  /* 0x0000001c03037812 */ /* 0x000fc800078ef81c */
[----:B------:R-:W-:-:S04]  /*24c0*/  SHF.R.S32.HI R10, RZ, 0x1f, R3 ;  /* 0x0000001fff0a7819 */ /* 0x000fc80000011403 */
[----:B------:R-:W-:Y:S01]  /*24d0*/  LEA.HI R10, R10, R3, RZ, 0xa ;  /* 0x000000030a0a7211 */ /* 0x000fe200078f50ff */
[----:B-1----:R-:W-:Y:S01]  /*24e0*/  UPRMT UR4, UR5, 0x654, UR4 ;  /* 0x0000065405047896 */ /* 0x002fe20008000004 */
[----:B0-----:R-:W-:-:S04]  /*24f0*/  SHF.L.U32 R0, R0, 0x7, RZ ;  /* 0x0000000700007819 */ /* 0x001fc800000006ff */
[----:B------:R-:W-:-:S04]  /*2500*/  LOP3.LUT R5, R0, 0x380, RZ, 0xc0, !PT ;  /* 0x0000038000057812 */ /* 0x000fc800078ec0ff */
[----:B------:R-:W-:Y:S02]  /*2510*/  SHF.R.U32.HI R4, RZ, 0x3, R5 ;  /* 0x00000003ff047819 */ /* 0x000fe40000011605 */
[C---:B------:R-:W-:Y:S02]  /*2520*/  LOP3.LUT R0, R5.reuse, R2, RZ, 0xfc, !PT ;  /* 0x0000000205007212 */ /* 0x040fe400078efcff */
[C---:B------:R-:W-:Y:S02]  /*2530*/  LOP3.LUT R7, R5.reuse, 0x20, RZ, 0xfc, !PT ;  /* 0x0000002005077812 */ /* 0x040fe400078efcff */
[C---:B------:R-:W-:Y:S02]  /*2540*/  LOP3.LUT R9, R5.reuse, 0x40, RZ, 0xfc, !PT ;  /* 0x0000004005097812 */ /* 0x040fe400078efcff */
[----:B------:R-:W-:Y:S02]  /*2550*/  LOP3.LUT R4, R4, R5, R2, 0xfe, !PT ;  /* 0x0000000504047212 */ /* 0x000fe400078efe02 */
[----:B------:R-:W-:-:S02]  /*2560*/  LOP3.LUT R5, R5, 0x60, RZ, 0xfc, !PT ;  /* 0x0000006005057812 */ /* 0x000fc400078efcff */
[-C--:B------:R-:W-:Y:S02]  /*2570*/  LEA.HI R7, R7, R0.reuse, RZ, 0x1d ;  /* 0x0000000007077211 */ /* 0x080fe400078fe8ff */
[-C--:B------:R-:W-:Y:S02]  /*2580*/  LEA.HI R9, R9, R0.reuse, RZ, 0x1d ;  /* 0x0000000009097211 */ /* 0x080fe400078fe8ff */
[----:B------:R-:W-:Y:S02]  /*2590*/  LEA.HI R5, R5, R0, RZ, 0x1d ;  /* 0x0000000005057211 */ /* 0x000fe400078fe8ff */
[----:B------:R-:W-:Y:S02]  /*25a0*/  LEA R12, R4, UR4, 0x2 ;  /* 0x00000004040c7c11 */ /* 0x000fe4000f8e10ff */
[----:B------:R-:W-:Y:S02]  /*25b0*/  LEA R13, R7, UR4, 0x2 ;  /* 0x00000004070d7c11 */ /* 0x000fe4000f8e10ff */
[----:B------:R-:W-:Y:S01]  /*25c0*/  LEA R14, R9, UR4, 0x2 ;  /* 0x00000004090e7c11 */ /* 0x000fe2000f8e10ff */
[----:B------:R0:W-:Y:S01]  /*25d0*/  STS [R12], R11 ;  /* 0x0000000b0c007388 */ /* 0x0001e20000000800 */
[----:B------:R-:W-:Y:S01]  /*25e0*/  LEA R15, R5, UR4, 0x2 ;  /* 0x00000004050f7c11 */ /* 0x000fe2000f8e10ff */
[----:B------:R-:W1:Y:S01]  /*25f0*/  LDC.64 R8, c[0x0][0x238] ;  /* 0x00008e00ff087b82 */ /* 0x000e620000000a00 */
[----:B------:R-:W-:Y:S01]  /*2600*/  LOP3.LUT R0, R28, 0x1fc, RZ, 0xc0, !PT ;  /* 0x000001fc1c007812 */ /* 0x000fe200078ec0ff */
[----:B------:R-:W-:Y:S01]  /*2610*/  STS [R13+0x80], R26 ;  /* 0x0000801a0d007388 */ /* 0x000fe20000000800 */
[----:B------:R-:W-:-:S03]  /*2620*/  LOP3.LUT R7, R6, 0x3c, RZ, 0xc0, !PT ;  /* 0x0000003c06077812 */ /* 0x000fc600078ec0ff */
[----:B------:R-:W-:Y:S01]  /*2630*/  STS [R14+0x100], R23 ;  /* 0x000100170e007388 */ /* 0x000fe20000000800 */
[----:B------:R-:W-:Y:S02]  /*2640*/  IADD3 R7, R0, R7, RZ ;  /* 0x0000000700077210 */ /* 0x000fe40007ffe0ff */
[C---:B0-----:R-:W-:Y:S01]  /*2650*/  SHF.L.U32 R11, R10.reuse, 0x6, RZ ;  /* 0x000000060a0b7819 */ /* 0x041fe200000006ff */
[----:B------:R-:W-:Y:S01]  /*2660*/  STS [R15+0x180], R22 ;  /* 0x000180160f007388 */ /* 0x000fe20000000800 */
[----:B------:R-:W-:Y:S02]  /*2670*/  LEA R7, R7, UR4, 0x2 ;  /* 0x0000000407077c11 */ /* 0x000fe4000f8e10ff */
[----:B------:R-:W-:Y:S01]  /*2680*/  LOP3.LUT R10, R10, 0xfffffc00, RZ, 0xc0, !PT ;  /* 0xfffffc000a0a7812 */ /* 0x000fe200078ec0ff */
[----:B------:R0:W-:Y:S04]  /*2690*/  STS [R12+0x40], R16 ;  /* 0x000040100c007388 */ /* 0x0001e80000000800 */
[----:B------:R2:W-:Y:S04]  /*26a0*/  STS [R13+0xc0], R17 ;  /* 0x0000c0110d007388 */ /* 0x0005e80000000800 */
[----:B------:R-:W-:Y:S01]  /*26b0*/  STS [R14+0x140], R21 ;  /* 0x000140150e007388 */ /* 0x000fe20000000800 */
[----:B0-----:R-:W-:-:S03]  /*26c0*/  LOP3.LUT R12, R11, 0xffff0000, RZ, 0xc0, !PT ;  /* 0xffff00000b0c7812 */ /* 0x001fc600078ec0ff */
[----:B------:R-:W-:Y:S01]  /*26d0*/  STS [R15+0x1c0], R19 ;  /* 0x0001c0130f007388 */ /* 0x000fe20000000800 */
[----:B------:R-:W-:Y:S02]  /*26e0*/  LOP3.LUT R11, R29, R2, RZ, 0xfc, !PT ;  /* 0x000000021d0b7212 */ /* 0x000fe400078efcff */
[----:B------:R-:W-:Y:S01]  /*26f0*/  LOP3.LUT R16, R0, 0x200, RZ, 0xfc, !PT ;  /* 0x0000020000107812 */ /* 0x000fe200078efcff */
[----:B------:R-:W-:Y:S01]  /*2700*/  BAR.SYNC.DEFER_BLOCKING 0x0 ;  /* 0x0000000000007b1d */ /* 0x000fe20000010000 */
[----:B------:R-:W-:Y:S02]  /*2710*/  LOP3.LUT R29, R29, 0x10, R2, 0xfe, !PT ;  /* 0x000000101d1d7812 */ /* 0x000fe400078efe02 */
[----:B------:R-:W-:Y:S02]  /*2720*/  IADD3 R10, R12, R3, -R10 ;  /* 0x000000030c0a7210 */ /* 0x000fe40007ffe80a */
[----:B------:R-:W-:Y:S02]  /*2730*/  ISETP.GE.AND P0, PT, R11, 0x40, PT ;  /* 0x000000400b00780c */ /* 0x000fe40003f06270 */
[----:B------:R-:W-:-:S02]  /*2740*/  SHF.R.U32.HI R16, RZ, 0x3, R16 ;  /* 0x00000003ff107819 */ /* 0x000fc40000011610 */
[----:B------:R-:W-:Y:S02]  /*2750*/  ISETP.GE.AND P1, PT, R29, 0x40, PT ;  /* 0x000000401d00780c */ /* 0x000fe40003f26270 */
[----:B------:R-:W-:Y:S02]  /*2760*/  LEA R3, R11, R10, 0xa ;  /* 0x0000000a0b037211 */ /* 0x000fe400078e50ff */
[----:B--2---:R-:W-:-:S03]  /*2770*/  LOP3.LUT R13, R16, 0x7c, RZ, 0xc0, !PT ;  /* 0x0000007c100d7812 */ /* 0x004fc600078ec0ff */
[----:B-1----:R-:W-:Y:S01]  /*2780*/  IMAD.WIDE R2, R3, 0x4, R8 ;  /* 0x0000000403027825 */ /* 0x002fe200078e0208 */
[----:B------:R-:W-:-:S04]  /*2790*/  IADD3 R13, R0, R13, RZ ;  /* 0x0000000d000d7210 */ /* 0x000fc80007ffe0ff */
[----:B------:R-:W-:Y:S01]  /*27a0*/  LEA R13, R13, UR4, 0x2 ;  /* 0x000000040d0d7c11 */ /* 0x000fe2000f8e10ff */
[----:B------:R-:W0:Y:S04]  /*27b0*/  LDS.128 R4, [R7] ;  /* 0x0000000007047984 */ /* 0x000e280000000c00 */
[----:B0-----:R0:W-:Y:S01]  /*27c0*/  @!P0 STG.E.128 desc[UR6][R2.64], R4 ;  /* 0x0000000402008986 */ /* 0x0011e2000c101d06 */
[----:B------:R-:W-:Y:S05]  /*27d0*/  @P1 EXIT ;  /* 0x000000000000194d */ /* 0x000fea0003800000 */
[----:B------:R-:W0:Y:S01]  /*27e0*/  LDS.128 R12, [R13+0x800] ;  /* 0x000800000d0c7984 */ /* 0x000e220000000c00 */
[----:B------:R-:W-:-:S05]  /*27f0*/  LEA R29, R29, R10, 0xa ;  /* 0x0000000a1d1d7211 */ /* 0x000fca00078e50ff */
[----:B------:R-:W-:-:S05]  /*2800*/  IMAD.WIDE R8, R29, 0x4, R8 ;  /* 0x000000041d087825 */ /* 0x000fca00078e0208 */
[----:B0-----:R-:W-:Y:S01]  /*2810*/  STG.E.128 desc[UR6][R8.64], R12 ;  /* 0x0000000c08007986 */ /* 0x001fe2000c101d06 */
[----:B------:R-:W-:Y:S05]  /*2820*/  EXIT ;  /* 0x000000000000794d */ /* 0x000fea0003800000 */
.L_x_40:
[----:B------:R-:W-:-:S00]  /*2830*/  BRA `(.L_x_40) ;  /* 0xfffffffc00fc7947 */ /* 0x000fc0000383ffff */
[----:B------:R-:W-:-:S00]  /*2840*/  NOP ;  /* 0x0000000000007918 */ /* 0x000fc00000000000 */
        /* <DEDUP_REMOVED lines=11> */
.L_x_41:


//--------------------- .nv.global.init           --------------------------
	.section	.nv.global.init,"aw",@progbits
.nv.global.init:
	.type		_$_str,@object
	.size		_$_str,(_$_str_$_2 - _$_str)
_$_str:
        /*0000*/ 	.byte	0x5f, 0x5f, 0x43, 0x55, 0x44, 0x41, 0x5f, 0x46, 0x54, 0x5a, 0x00
	.type		_$_str_$_2,@object
	.size		_$_str_$_2,(.L_1 - _$_str_$_2)
_$_str_$_2:
        /*000b*/ 	.byte	0x5f, 0x5f, 0x43, 0x55, 0x44, 0x41, 0x5f, 0x50, 0x52, 0x45, 0x43, 0x5f, 0x53, 0x51, 0x52, 0x54
        /*001b*/ 	.byte	0x00
.L_1:


//--------------------- .nv.shared.triton_poi_fused__native_batch_norm_legit_no_training_mul_softplus_tanh_9 --------------------------
	.section	.nv.shared.triton_poi_fused__native_batch_norm_legit_no_training_mul_softplus_tanh_9,"aw",@nobits
	.sectionflags	@""
	.align	16
	.zero		1024


//--------------------- .nv.constant0.triton_poi_fused__native_batch_norm_legit_no_training_mul_softplus_tanh_9 --------------------------
	.section	.nv.constant0.triton_poi_fused__native_batch_norm_legit_no_training_mul_softplus_tanh_9,"a",@progbits
	.sectionflags	@""
	.align	4
.nv.constant0.triton_poi_fused__native_batch_norm_legit_no_training_mul_softplus_tanh_9:
	.zero		584
